//
// Generated by NVIDIA NVVM Compiler
//
// Compiler Build ID: CL-36424714
// Cuda compilation tools, release 13.0, V13.0.88
// Based on NVVM 20.0.0
//

.version 9.0
.target sm_100
.address_size 64

	// .globl	_Z18compute_mandelbrotPbyf
.global .align 1 .b8 _ZN34_INTERNAL_fd86f09b_4_k_cu_8448a70f4cuda3std3__45__cpo5beginE[1];
.global .align 1 .b8 _ZN34_INTERNAL_fd86f09b_4_k_cu_8448a70f4cuda3std3__45__cpo3endE[1];
.global .align 1 .b8 _ZN34_INTERNAL_fd86f09b_4_k_cu_8448a70f4cuda3std3__45__cpo6cbeginE[1];
.global .align 1 .b8 _ZN34_INTERNAL_fd86f09b_4_k_cu_8448a70f4cuda3std3__45__cpo4cendE[1];
.global .align 1 .b8 _ZN34_INTERNAL_fd86f09b_4_k_cu_8448a70f4cuda3std3__45__cpo6rbeginE[1];
.global .align 1 .b8 _ZN34_INTERNAL_fd86f09b_4_k_cu_8448a70f4cuda3std3__45__cpo4rendE[1];
.global .align 1 .b8 _ZN34_INTERNAL_fd86f09b_4_k_cu_8448a70f4cuda3std3__45__cpo7crbeginE[1];
.global .align 1 .b8 _ZN34_INTERNAL_fd86f09b_4_k_cu_8448a70f4cuda3std3__45__cpo5crendE[1];
.global .align 1 .b8 _ZN34_INTERNAL_fd86f09b_4_k_cu_8448a70f4cuda3std3__436_GLOBAL__N__fd86f09b_4_k_cu_8448a70f6ignoreE[1];
.global .align 1 .b8 _ZN34_INTERNAL_fd86f09b_4_k_cu_8448a70f4cuda3std3__419piecewise_constructE[1];
.global .align 1 .b8 _ZN34_INTERNAL_fd86f09b_4_k_cu_8448a70f4cuda3std3__48in_placeE[1];
.global .align 1 .b8 _ZN34_INTERNAL_fd86f09b_4_k_cu_8448a70f4cuda3std3__420unreachable_sentinelE[1];
.global .align 1 .b8 _ZN34_INTERNAL_fd86f09b_4_k_cu_8448a70f4cuda3std6ranges3__45__cpo4swapE[1];
.global .align 1 .b8 _ZN34_INTERNAL_fd86f09b_4_k_cu_8448a70f4cuda3std6ranges3__45__cpo9iter_moveE[1];
.global .align 1 .b8 _ZN34_INTERNAL_fd86f09b_4_k_cu_8448a70f4cuda3std6ranges3__45__cpo5beginE[1];
.global .align 1 .b8 _ZN34_INTERNAL_fd86f09b_4_k_cu_8448a70f4cuda3std6ranges3__45__cpo3endE[1];
.global .align 1 .b8 _ZN34_INTERNAL_fd86f09b_4_k_cu_8448a70f4cuda3std6ranges3__45__cpo6cbeginE[1];
.global .align 1 .b8 _ZN34_INTERNAL_fd86f09b_4_k_cu_8448a70f4cuda3std6ranges3__45__cpo4cendE[1];
.global .align 1 .b8 _ZN34_INTERNAL_fd86f09b_4_k_cu_8448a70f4cuda3std6ranges3__45__cpo7advanceE[1];
.global .align 1 .b8 _ZN34_INTERNAL_fd86f09b_4_k_cu_8448a70f4cuda3std6ranges3__45__cpo9iter_swapE[1];
.global .align 1 .b8 _ZN34_INTERNAL_fd86f09b_4_k_cu_8448a70f4cuda3std6ranges3__45__cpo4nextE[1];
.global .align 1 .b8 _ZN34_INTERNAL_fd86f09b_4_k_cu_8448a70f4cuda3std6ranges3__45__cpo4prevE[1];
.global .align 1 .b8 _ZN34_INTERNAL_fd86f09b_4_k_cu_8448a70f4cuda3std6ranges3__45__cpo4dataE[1];
.global .align 1 .b8 _ZN34_INTERNAL_fd86f09b_4_k_cu_8448a70f4cuda3std6ranges3__45__cpo5cdataE[1];
.global .align 1 .b8 _ZN34_INTERNAL_fd86f09b_4_k_cu_8448a70f4cuda3std6ranges3__45__cpo4sizeE[1];
.global .align 1 .b8 _ZN34_INTERNAL_fd86f09b_4_k_cu_8448a70f4cuda3std6ranges3__45__cpo5ssizeE[1];
.global .align 1 .b8 _ZN34_INTERNAL_fd86f09b_4_k_cu_8448a70f4cuda3std6ranges3__45__cpo8distanceE[1];
.global .align 1 .b8 _ZN34_INTERNAL_fd86f09b_4_k_cu_8448a70f6thrust24THRUST_300001_SM_1000_NS6system6detail10sequential3seqE[1];

.visible .entry _Z18compute_mandelbrotPbyf(
	.param .u64 .ptr .align 1 _Z18compute_mandelbrotPbyf_param_0,
	.param .u64 _Z18compute_mandelbrotPbyf_param_1,
	.param .f32 _Z18compute_mandelbrotPbyf_param_2
)
{
	.reg .pred 	%p<40>;
	.reg .b16 	%rs<15>;
	.reg .b32 	%r<87>;
	.reg .b32 	%f<184>;
	.reg .b64 	%rd<30>;
	.reg .b64 	%fd<16>;

	ld.param.u64 	%rd18, [_Z18compute_mandelbrotPbyf_param_0];
	ld.param.u64 	%rd17, [_Z18compute_mandelbrotPbyf_param_1];
	ld.param.f32 	%f25, [_Z18compute_mandelbrotPbyf_param_2];
	cvta.to.global.u64 	%rd1, %rd18;
	setp.eq.s64 	%p1, %rd17, 0;
	@%p1 bra 	$L__BB0_22;
	cvt.rn.f64.u64 	%fd3, %rd17;
	mul.f64 	%fd1, %fd3, 0d3FE0000000000000;
	cvt.f64.f32 	%fd2, %f25;
	mul.lo.s64 	%rd2, %rd17, %rd17;
	mov.u32 	%r11, %ntid.x;
	mov.u32 	%r12, %ctaid.x;
	mov.u32 	%r13, %tid.x;
	mad.lo.s32 	%r83, %r12, %r11, %r13;
	mov.b32 	%r84, 0;
	and.b64  	%rd19, %rd17, -4294967296;
	cvt.u32.u64 	%r14, %rd17;
$L__BB0_2:
	cvt.u64.u32 	%rd3, %r83;
	setp.ne.s64 	%p2, %rd19, 0;
	@%p2 bra 	$L__BB0_4;
	cvt.u32.u64 	%r15, %rd3;
	div.u32 	%r16, %r15, %r14;
	mul.lo.s32 	%r17, %r16, %r14;
	sub.s32 	%r18, %r15, %r17;
	cvt.u64.u32 	%rd26, %r16;
	cvt.u64.u32 	%rd27, %r18;
	bra.uni 	$L__BB0_5;
$L__BB0_4:
	div.u64 	%rd26, %rd3, %rd17;
	mul.lo.s64 	%rd20, %rd26, %rd17;
	sub.s64 	%rd27, %rd3, %rd20;
$L__BB0_5:
	cvt.rn.f64.u64 	%fd4, %rd27;
	sub.f64 	%fd5, %fd4, %fd1;
	mul.f64 	%fd6, %fd5, %fd2;
	cvt.rn.f32.f64 	%f1, %fd6;
	cvt.rn.f64.u64 	%fd7, %rd26;
	sub.f64 	%fd8, %fd7, %fd1;
	mul.f64 	%fd9, %fd8, %fd2;
	cvt.rn.f32.f64 	%f2, %fd9;
	mov.f32 	%f180, 0f00000000;
	mov.b32 	%r85, 0;
	mov.f32 	%f181, %f180;
	bra.uni 	$L__BB0_10;
$L__BB0_6:
	mul.f32 	%f46, %f11, %f11;
	mul.f32 	%f47, %f12, %f12;
	sub.f32 	%f48, %f46, %f47;
	mul.f32 	%f49, %f12, %f11;
	fma.rn.f32 	%f50, %f12, %f11, %f49;
	add.f32 	%f3, %f48, %f1;
	add.f32 	%f4, %f50, %f2;
	abs.f32 	%f51, %f3;
	abs.f32 	%f52, %f4;
	mov.b32 	%r27, %f52;
	mov.b32 	%r28, %f51;
	min.s32 	%r29, %r27, %r28;
	mov.b32 	%f53, %r29;
	max.s32 	%r30, %r28, %r27;
	mov.b32 	%f54, %r30;
	and.b32  	%r31, %r30, -33554432;
	xor.b32  	%r32, %r31, 2122317824;
	mov.b32 	%f55, %r32;
	mul.f32 	%f56, %f53, %f55;
	mul.f32 	%f57, %f54, %f55;
	mul.f32 	%f58, %f56, %f56;
	fma.rn.f32 	%f59, %f57, %f57, %f58;
	sqrt.rn.f32 	%f60, %f59;
	or.b32  	%r33, %r31, 8388608;
	mov.b32 	%f61, %r33;
	mul.f32 	%f62, %f60, %f61;
	setp.eq.f32 	%p7, %f53, 0f00000000;
	selp.f32 	%f63, %f54, %f62, %p7;
	setp.eq.f32 	%p8, %f53, 0f7F800000;
	setp.gt.f32 	%p9, %f63, 0f40000000;
	or.pred  	%p10, %p8, %p9;
	@%p10 bra 	$L__BB0_11;
	mul.f32 	%f65, %f3, %f3;
	mul.f32 	%f66, %f4, %f4;
	sub.f32 	%f67, %f65, %f66;
	mul.f32 	%f68, %f4, %f3;
	fma.rn.f32 	%f69, %f4, %f3, %f68;
	add.f32 	%f5, %f67, %f1;
	add.f32 	%f6, %f69, %f2;
	abs.f32 	%f70, %f5;
	abs.f32 	%f71, %f6;
	mov.b32 	%r34, %f71;
	mov.b32 	%r35, %f70;
	min.s32 	%r36, %r34, %r35;
	mov.b32 	%f72, %r36;
	max.s32 	%r37, %r35, %r34;
	mov.b32 	%f73, %r37;
	and.b32  	%r38, %r37, -33554432;
	xor.b32  	%r39, %r38, 2122317824;
	mov.b32 	%f74, %r39;
	mul.f32 	%f75, %f72, %f74;
	mul.f32 	%f76, %f73, %f74;
	mul.f32 	%f77, %f75, %f75;
	fma.rn.f32 	%f78, %f76, %f76, %f77;
	sqrt.rn.f32 	%f79, %f78;
	or.b32  	%r40, %r38, 8388608;
	mov.b32 	%f80, %r40;
	mul.f32 	%f81, %f79, %f80;
	setp.eq.f32 	%p11, %f72, 0f00000000;
	selp.f32 	%f82, %f73, %f81, %p11;
	setp.eq.f32 	%p12, %f72, 0f7F800000;
	setp.gt.f32 	%p13, %f82, 0f40000000;
	or.pred  	%p14, %p12, %p13;
	@%p14 bra 	$L__BB0_11;
	mul.f32 	%f84, %f5, %f5;
	mul.f32 	%f85, %f6, %f6;
	sub.f32 	%f86, %f84, %f85;
	mul.f32 	%f87, %f6, %f5;
	fma.rn.f32 	%f88, %f6, %f5, %f87;
	add.f32 	%f180, %f86, %f1;
	add.f32 	%f181, %f88, %f2;
	abs.f32 	%f89, %f180;
	abs.f32 	%f90, %f181;
	mov.b32 	%r41, %f90;
	mov.b32 	%r42, %f89;
	min.s32 	%r43, %r41, %r42;
	mov.b32 	%f91, %r43;
	max.s32 	%r44, %r42, %r41;
	mov.b32 	%f92, %r44;
	and.b32  	%r45, %r44, -33554432;
	xor.b32  	%r46, %r45, 2122317824;
	mov.b32 	%f93, %r46;
	mul.f32 	%f94, %f91, %f93;
	mul.f32 	%f95, %f92, %f93;
	mul.f32 	%f96, %f94, %f94;
	fma.rn.f32 	%f97, %f95, %f95, %f96;
	sqrt.rn.f32 	%f98, %f97;
	or.b32  	%r47, %r45, 8388608;
	mov.b32 	%f99, %r47;
	mul.f32 	%f100, %f98, %f99;
	setp.eq.f32 	%p15, %f91, 0f00000000;
	selp.f32 	%f101, %f92, %f100, %p15;
	setp.eq.f32 	%p16, %f91, 0f7F800000;
	setp.gt.f32 	%p17, %f101, 0f40000000;
	or.pred  	%p18, %p16, %p17;
	@%p18 bra 	$L__BB0_11;
	add.s32 	%r85, %r85, 4;
	setp.eq.s32 	%p19, %r85, 1000;
	mov.b16 	%rs13, 1;
	@%p19 bra 	$L__BB0_11;
$L__BB0_10:
	mul.f32 	%f27, %f180, %f180;
	mul.f32 	%f28, %f181, %f181;
	sub.f32 	%f29, %f27, %f28;
	mul.f32 	%f30, %f181, %f180;
	fma.rn.f32 	%f31, %f181, %f180, %f30;
	add.f32 	%f11, %f29, %f1;
	add.f32 	%f12, %f31, %f2;
	abs.f32 	%f32, %f11;
	abs.f32 	%f33, %f12;
	mov.b32 	%r20, %f33;
	mov.b32 	%r21, %f32;
	min.s32 	%r22, %r20, %r21;
	mov.b32 	%f34, %r22;
	max.s32 	%r23, %r21, %r20;
	mov.b32 	%f35, %r23;
	and.b32  	%r24, %r23, -33554432;
	xor.b32  	%r25, %r24, 2122317824;
	mov.b32 	%f36, %r25;
	mul.f32 	%f37, %f34, %f36;
	mul.f32 	%f38, %f35, %f36;
	mul.f32 	%f39, %f37, %f37;
	fma.rn.f32 	%f40, %f38, %f38, %f39;
	sqrt.rn.f32 	%f41, %f40;
	or.b32  	%r26, %r24, 8388608;
	mov.b32 	%f42, %r26;
	mul.f32 	%f43, %f41, %f42;
	setp.eq.f32 	%p3, %f34, 0f00000000;
	selp.f32 	%f44, %f35, %f43, %p3;
	setp.neu.f32 	%p4, %f34, 0f7F800000;
	setp.leu.f32 	%p5, %f44, 0f40000000;
	mov.b16 	%rs13, 0;
	and.pred  	%p6, %p4, %p5;
	@%p6 bra 	$L__BB0_6;
$L__BB0_11:
	cvt.u32.u64 	%r48, %rd3;
	add.s64 	%rd21, %rd1, %rd3;
	st.global.u8 	[%rd21], %rs13;
	add.s32 	%r83, %r48, 1;
	cvt.u64.u32 	%rd10, %r83;
	setp.le.u64 	%p20, %rd2, %rd10;
	@%p20 bra 	$L__BB0_22;
	setp.ne.s64 	%p21, %rd19, 0;
	@%p21 bra 	$L__BB0_14;
	cvt.u32.u64 	%r50, %rd10;
	div.u32 	%r51, %r50, %r14;
	mul.lo.s32 	%r52, %r51, %r14;
	sub.s32 	%r53, %r50, %r52;
	cvt.u64.u32 	%rd28, %r51;
	cvt.u64.u32 	%rd29, %r53;
	bra.uni 	$L__BB0_15;
$L__BB0_14:
	div.u64 	%rd28, %rd10, %rd17;
	mul.lo.s64 	%rd23, %rd28, %rd17;
	sub.s64 	%rd29, %rd10, %rd23;
$L__BB0_15:
	cvt.rn.f64.u64 	%fd10, %rd29;
	sub.f64 	%fd11, %fd10, %fd1;
	mul.f64 	%fd12, %fd11, %fd2;
	cvt.rn.f32.f64 	%f13, %fd12;
	cvt.rn.f64.u64 	%fd13, %rd28;
	sub.f64 	%fd14, %fd13, %fd1;
	mul.f64 	%fd15, %fd14, %fd2;
	cvt.rn.f32.f64 	%f14, %fd15;
	mov.f32 	%f182, 0f00000000;
	mov.b32 	%r86, 0;
	mov.f32 	%f183, %f182;
	bra.uni 	$L__BB0_20;
$L__BB0_16:
	mul.f32 	%f123, %f23, %f23;
	mul.f32 	%f124, %f24, %f24;
	sub.f32 	%f125, %f123, %f124;
	mul.f32 	%f126, %f24, %f23;
	fma.rn.f32 	%f127, %f24, %f23, %f126;
	add.f32 	%f15, %f125, %f13;
	add.f32 	%f16, %f127, %f14;
	abs.f32 	%f128, %f15;
	abs.f32 	%f129, %f16;
	mov.b32 	%r62, %f129;
	mov.b32 	%r63, %f128;
	min.s32 	%r64, %r62, %r63;
	mov.b32 	%f130, %r64;
	max.s32 	%r65, %r63, %r62;
	mov.b32 	%f131, %r65;
	and.b32  	%r66, %r65, -33554432;
	xor.b32  	%r67, %r66, 2122317824;
	mov.b32 	%f132, %r67;
	mul.f32 	%f133, %f130, %f132;
	mul.f32 	%f134, %f131, %f132;
	mul.f32 	%f135, %f133, %f133;
	fma.rn.f32 	%f136, %f134, %f134, %f135;
	sqrt.rn.f32 	%f137, %f136;
	or.b32  	%r68, %r66, 8388608;
	mov.b32 	%f138, %r68;
	mul.f32 	%f139, %f137, %f138;
	setp.eq.f32 	%p26, %f130, 0f00000000;
	selp.f32 	%f140, %f131, %f139, %p26;
	setp.eq.f32 	%p27, %f130, 0f7F800000;
	setp.gt.f32 	%p28, %f140, 0f40000000;
	or.pred  	%p29, %p27, %p28;
	@%p29 bra 	$L__BB0_21;
	mul.f32 	%f142, %f15, %f15;
	mul.f32 	%f143, %f16, %f16;
	sub.f32 	%f144, %f142, %f143;
	mul.f32 	%f145, %f16, %f15;
	fma.rn.f32 	%f146, %f16, %f15, %f145;
	add.f32 	%f17, %f144, %f13;
	add.f32 	%f18, %f146, %f14;
	abs.f32 	%f147, %f17;
	abs.f32 	%f148, %f18;
	mov.b32 	%r69, %f148;
	mov.b32 	%r70, %f147;
	min.s32 	%r71, %r69, %r70;
	mov.b32 	%f149, %r71;
	max.s32 	%r72, %r70, %r69;
	mov.b32 	%f150, %r72;
	and.b32  	%r73, %r72, -33554432;
	xor.b32  	%r74, %r73, 2122317824;
	mov.b32 	%f151, %r74;
	mul.f32 	%f152, %f149, %f151;
	mul.f32 	%f153, %f150, %f151;
	mul.f32 	%f154, %f152, %f152;
	fma.rn.f32 	%f155, %f153, %f153, %f154;
	sqrt.rn.f32 	%f156, %f155;
	or.b32  	%r75, %r73, 8388608;
	mov.b32 	%f157, %r75;
	mul.f32 	%f158, %f156, %f157;
	setp.eq.f32 	%p30, %f149, 0f00000000;
	selp.f32 	%f159, %f150, %f158, %p30;
	setp.eq.f32 	%p31, %f149, 0f7F800000;
	setp.gt.f32 	%p32, %f159, 0f40000000;
	or.pred  	%p33, %p31, %p32;
	@%p33 bra 	$L__BB0_21;
	mul.f32 	%f161, %f17, %f17;
	mul.f32 	%f162, %f18, %f18;
	sub.f32 	%f163, %f161, %f162;
	mul.f32 	%f164, %f18, %f17;
	fma.rn.f32 	%f165, %f18, %f17, %f164;
	add.f32 	%f182, %f163, %f13;
	add.f32 	%f183, %f165, %f14;
	abs.f32 	%f166, %f182;
	abs.f32 	%f167, %f183;
	mov.b32 	%r76, %f167;
	mov.b32 	%r77, %f166;
	min.s32 	%r78, %r76, %r77;
	mov.b32 	%f168, %r78;
	max.s32 	%r79, %r77, %r76;
	mov.b32 	%f169, %r79;
	and.b32  	%r80, %r79, -33554432;
	xor.b32  	%r81, %r80, 2122317824;
	mov.b32 	%f170, %r81;
	mul.f32 	%f171, %f168, %f170;
	mul.f32 	%f172, %f169, %f170;
	mul.f32 	%f173, %f171, %f171;
	fma.rn.f32 	%f174, %f172, %f172, %f173;
	sqrt.rn.f32 	%f175, %f174;
	or.b32  	%r82, %r80, 8388608;
	mov.b32 	%f176, %r82;
	mul.f32 	%f177, %f175, %f176;
	setp.eq.f32 	%p34, %f168, 0f00000000;
	selp.f32 	%f178, %f169, %f177, %p34;
	setp.eq.f32 	%p35, %f168, 0f7F800000;
	setp.gt.f32 	%p36, %f178, 0f40000000;
	or.pred  	%p37, %p35, %p36;
	@%p37 bra 	$L__BB0_21;
	add.s32 	%r86, %r86, 4;
	setp.eq.s32 	%p38, %r86, 1000;
	mov.b16 	%rs14, 1;
	@%p38 bra 	$L__BB0_21;
$L__BB0_20:
	mul.f32 	%f104, %f182, %f182;
	mul.f32 	%f105, %f183, %f183;
	sub.f32 	%f106, %f104, %f105;
	mul.f32 	%f107, %f183, %f182;
	fma.rn.f32 	%f108, %f183, %f182, %f107;
	add.f32 	%f23, %f106, %f13;
	add.f32 	%f24, %f108, %f14;
	abs.f32 	%f109, %f23;
	abs.f32 	%f110, %f24;
	mov.b32 	%r55, %f110;
	mov.b32 	%r56, %f109;
	min.s32 	%r57, %r55, %r56;
	mov.b32 	%f111, %r57;
	max.s32 	%r58, %r56, %r55;
	mov.b32 	%f112, %r58;
	and.b32  	%r59, %r58, -33554432;
	xor.b32  	%r60, %r59, 2122317824;
	mov.b32 	%f113, %r60;
	mul.f32 	%f114, %f111, %f113;
	mul.f32 	%f115, %f112, %f113;
	mul.f32 	%f116, %f114, %f114;
	fma.rn.f32 	%f117, %f115, %f115, %f116;
	sqrt.rn.f32 	%f118, %f117;
	or.b32  	%r61, %r59, 8388608;
	mov.b32 	%f119, %r61;
	mul.f32 	%f120, %f118, %f119;
	setp.eq.f32 	%p22, %f111, 0f00000000;
	selp.f32 	%f121, %f112, %f120, %p22;
	setp.neu.f32 	%p23, %f111, 0f7F800000;
	setp.leu.f32 	%p24, %f121, 0f40000000;
	mov.b16 	%rs14, 0;
	and.pred  	%p25, %p23, %p24;
	@%p25 bra 	$L__BB0_16;
$L__BB0_21:
	add.s64 	%rd24, %rd1, %rd10;
	st.global.u8 	[%rd24], %rs14;
	add.s32 	%r84, %r84, 2;
	cvt.u64.u32 	%rd25, %r84;
	setp.gt.u64 	%p39, %rd17, %rd25;
	@%p39 bra 	$L__BB0_2;
$L__BB0_22:
	ret;

}


// ===== COMPILED SASS (sm_100) =====

	.target	sm_100

	.elftype	@"ET_EXEC"


//--------------------- .note.nv.tkinfo           --------------------------
	.section	.note.nv.tkinfo,"",@"SHT_NOTE"
	.sectionflags	@"SHF_NOTE_NV_TKINFO"
	.tkinfo
        /*0018*/ 	.word	0x00000002
        /*0030*/ 	.string	""
        /*0030*/ 	.string	"ptxas"
        /*0030*/ 	.string	"Cuda compilation tools, release 13.0, V13.0.88"
        /*0030*/ 	.string	"Build cuda_13.0.r13.0/compiler.36424714_0"
        /*0030*/ 	.string	"-arch sm_100 -m 64 "



//--------------------- .note.nv.cuinfo           --------------------------
	.section	.note.nv.cuinfo,"",@"SHT_NOTE"
	.sectionflags	@"SHF_NOTE_NV_CUINFO"
        /*0018*/ 	.short	0x0002
        /*001a*/ 	.short	0x0064
        /*001c*/ 	.short	0x0082
	.zero		2


//--------------------- .nv.info                  --------------------------
	.section	.nv.info,"",@"SHT_CUDA_INFO"
	.align	4


	//----- nvinfo : EIATTR_REGCOUNT
	.align		4
        /*0000*/ 	.byte	0x04, 0x2f
        /*0002*/ 	.short	(.L_29 - .L_28)
	.align		4
.L_28:
        /*0004*/ 	.word	index@(_Z18compute_mandelbrotPbyf)
        /*0008*/ 	.word	0x0000001a


	//----- nvinfo : EIATTR_FRAME_SIZE
	.align		4
.L_29:
        /*000c*/ 	.byte	0x04, 0x11
        /*000e*/ 	.short	(.L_31 - .L_30)
	.align		4
.L_30:
        /*0010*/ 	.word	index@($__internal_1_$__cuda_sm20_sqrt_rn_f32_slowpath)
        /*0014*/ 	.word	0x00000000


	//----- nvinfo : EIATTR_FRAME_SIZE
	.align		4
.L_31:
        /*0018*/ 	.byte	0x04, 0x11
        /*001a*/ 	.short	(.L_33 - .L_32)
	.align		4
.L_32:
        /*001c*/ 	.word	index@($__internal_0_$__cuda_sm20_div_u64)
        /*0020*/ 	.word	0x00000000


	//----- nvinfo : EIATTR_FRAME_SIZE
	.align		4
.L_33:
        /*0024*/ 	.byte	0x04, 0x11
        /*0026*/ 	.short	(.L_35 - .L_34)
	.align		4
.L_34:
        /*0028*/ 	.word	index@(_Z18compute_mandelbrotPbyf)
        /*002c*/ 	.word	0x00000000


	//----- nvinfo : EIATTR_MIN_STACK_SIZE
	.align		4
.L_35:
        /*0030*/ 	.byte	0x04, 0x12
        /*0032*/ 	.short	(.L_37 - .L_36)
	.align		4
.L_36:
        /*0034*/ 	.word	index@(_Z18compute_mandelbrotPbyf)
        /*0038*/ 	.word	0x00000000
.L_37:


//--------------------- .nv.compat                --------------------------
	.section	.nv.compat,"",@"SHT_CUDA_COMPAT_INFO"
	.align	4
        /*0000*/ 	.byte	0x02, 0x09, 0x00, 0x00, 0x02, 0x02, 0x01, 0x00, 0x02, 0x05, 0x05, 0x00, 0x03, 0x07, 0x01, 0x01
        /*0010*/ 	.byte	0x02, 0x03, 0x00, 0x00, 0x02, 0x06, 0x01, 0x00, 0x04, 0x0b, 0x08, 0x00, 0x01, 0x00, 0x00, 0x00
        /*0020*/ 	.byte	0x00, 0x00, 0x00, 0x00


//--------------------- .nv.info._Z18compute_mandelbrotPbyf --------------------------
	.section	.nv.info._Z18compute_mandelbrotPbyf,"",@"SHT_CUDA_INFO"
	.sectionflags	@""
	.align	4


	//----- nvinfo : EIATTR_CUDA_API_VERSION
	.align		4
        /*0000*/ 	.byte	0x04, 0x37
        /*0002*/ 	.short	(.L_39 - .L_38)
.L_38:
        /*0004*/ 	.word	0x00000082


	//----- nvinfo : EIATTR_KPARAM_INFO
	.align		4
.L_39:
        /*0008*/ 	.byte	0x04, 0x17
        /*000a*/ 	.short	(.L_41 - .L_40)
.L_40:
        /*000c*/ 	.word	0x00000000
        /*0010*/ 	.short	0x0002
        /*0012*/ 	.short	0x0010
        /*0014*/ 	.byte	0x00, 0xf0, 0x11, 0x00


	//----- nvinfo : EIATTR_KPARAM_INFO
	.align		4
.L_41:
        /*0018*/ 	.byte	0x04, 0x17
        /*001a*/ 	.short	(.L_43 - .L_42)
.L_42:
        /*001c*/ 	.word	0x00000000
        /*0020*/ 	.short	0x0001
        /*0022*/ 	.short	0x0008
        /*0024*/ 	.byte	0x00, 0xf0, 0x21, 0x00


	//----- nvinfo : EIATTR_KPARAM_INFO
	.align		4
.L_43:
        /*0028*/ 	.byte	0x04, 0x17
        /*002a*/ 	.short	(.L_45 - .L_44)
.L_44:
        /*002c*/ 	.word	0x00000000
        /*0030*/ 	.short	0x0000
        /*0032*/ 	.short	0x0000
        /*0034*/ 	.byte	0x00, 0xf5, 0x21, 0x00


	//----- nvinfo : EIATTR_SPARSE_MMA_MASK
	.align		4
.L_45:
        /*0038*/ 	.byte	0x03, 0x50
        /*003a*/ 	.short	0x0000


	//----- nvinfo : EIATTR_MAXREG_COUNT
	.align		4
        /*003c*/ 	.byte	0x03, 0x1b
        /*003e*/ 	.short	0x00ff


	//----- nvinfo : EIATTR_MERCURY_ISA_VERSION
	.align		4
        /*0040*/ 	.byte	0x03, 0x5f
        /*0042*/ 	.short	0x0101


	//----- nvinfo : EIATTR_VRC_CTA_INIT_COUNT
	.align		4
        /*0044*/ 	.byte	0x02, 0x4a
	.zero		1
	.zero		1


	//----- nvinfo : EIATTR_EXIT_INSTR_OFFSETS
	.align		4
        /*0048*/ 	.byte	0x04, 0x1c
        /*004a*/ 	.short	(.L_47 - .L_46)


	//   ....[0]....
.L_46:
        /*004c*/ 	.word	0x00000040


	//   ....[1]....
        /*0050*/ 	.word	0x00000e20


	//   ....[2]....
        /*0054*/ 	.word	0x00001b00


	//----- nvinfo : EIATTR_CRS_STACK_SIZE
	.align		4
.L_47:
        /*0058*/ 	.byte	0x04, 0x1e
        /*005a*/ 	.short	(.L_49 - .L_48)
.L_48:
        /*005c*/ 	.word	0x00000000


	//----- nvinfo : EIATTR_CBANK_PARAM_SIZE
	.align		4
.L_49:
        /*0060*/ 	.byte	0x03, 0x19
        /*0062*/ 	.short	0x0014


	//----- nvinfo : EIATTR_PARAM_CBANK
	.align		4
        /*0064*/ 	.byte	0x04, 0x0a
        /*0066*/ 	.short	(.L_51 - .L_50)
	.align		4
.L_50:
        /*0068*/ 	.word	index@(.nv.constant0._Z18compute_mandelbrotPbyf)
        /*006c*/ 	.short	0x0380
        /*006e*/ 	.short	0x0014


	//----- nvinfo : EIATTR_SW_WAR
	.align		4
.L_51:
        /*0070*/ 	.byte	0x04, 0x36
        /*0072*/ 	.short	(.L_53 - .L_52)
.L_52:
        /*0074*/ 	.word	0x00000008
.L_53:


//--------------------- .nv.callgraph             --------------------------
	.section	.nv.callgraph,"",@"SHT_CUDA_CALLGRAPH"
	.align	4
	.sectionentsize	8
	.align		4
        /*0000*/ 	.word	0x00000000
	.align		4
        /*0004*/ 	.word	0xffffffff
	.align		4
        /*0008*/ 	.word	0x00000000
	.align		4
        /*000c*/ 	.word	0xfffffffe
	.align		4
        /*0010*/ 	.word	0x00000000
	.align		4
        /*0014*/ 	.word	0xfffffffd
	.align		4
        /*0018*/ 	.word	0x00000000
	.align		4
        /*001c*/ 	.word	0xfffffffc


//--------------------- .nv.constant4             --------------------------
	.section	.nv.constant4,"a",@progbits
	.align	8
	.align		8
.nv.constant4:
        /*0000*/ 	.dword	_ZN34_INTERNAL_fd86f09b_4_k_cu_8448a70f4cuda3std3__45__cpo5beginE
	.align		8
        /*0008*/ 	.dword	_ZN34_INTERNAL_fd86f09b_4_k_cu_8448a70f4cuda3std3__45__cpo3endE
	.align		8
        /*0010*/ 	.dword	_ZN34_INTERNAL_fd86f09b_4_k_cu_8448a70f4cuda3std3__45__cpo6cbeginE
	.align		8
        /*0018*/ 	.dword	_ZN34_INTERNAL_fd86f09b_4_k_cu_8448a70f4cuda3std3__45__cpo4cendE
	.align		8
        /*0020*/ 	.dword	_ZN34_INTERNAL_fd86f09b_4_k_cu_8448a70f4cuda3std3__45__cpo6rbeginE
	.align		8
        /*0028*/ 	.dword	_ZN34_INTERNAL_fd86f09b_4_k_cu_8448a70f4cuda3std3__45__cpo4rendE
	.align		8
        /*0030*/ 	.dword	_ZN34_INTERNAL_fd86f09b_4_k_cu_8448a70f4cuda3std3__45__cpo7crbeginE
	.align		8
        /*0038*/ 	.dword	_ZN34_INTERNAL_fd86f09b_4_k_cu_8448a70f4cuda3std3__45__cpo5crendE
	.align		8
        /*0040*/ 	.dword	_ZN34_INTERNAL_fd86f09b_4_k_cu_8448a70f4cuda3std3__436_GLOBAL__N__fd86f09b_4_k_cu_8448a70f6ignoreE
	.align		8
        /*0048*/ 	.dword	_ZN34_INTERNAL_fd86f09b_4_k_cu_8448a70f4cuda3std3__419piecewise_constructE
	.align		8
        /*0050*/ 	.dword	_ZN34_INTERNAL_fd86f09b_4_k_cu_8448a70f4cuda3std3__48in_placeE
	.align		8
        /*0058*/ 	.dword	_ZN34_INTERNAL_fd86f09b_4_k_cu_8448a70f4cuda3std3__420unreachable_sentinelE
	.align		8
        /*0060*/ 	.dword	_ZN34_INTERNAL_fd86f09b_4_k_cu_8448a70f4cuda3std6ranges3__45__cpo4swapE
	.align		8
        /*0068*/ 	.dword	_ZN34_INTERNAL_fd86f09b_4_k_cu_8448a70f4cuda3std6ranges3__45__cpo9iter_moveE
	.align		8
        /*0070*/ 	.dword	_ZN34_INTERNAL_fd86f09b_4_k_cu_8448a70f4cuda3std6ranges3__45__cpo5beginE
	.align		8
        /*0078*/ 	.dword	_ZN34_INTERNAL_fd86f09b_4_k_cu_8448a70f4cuda3std6ranges3__45__cpo3endE
	.align		8
        /*0080*/ 	.dword	_ZN34_INTERNAL_fd86f09b_4_k_cu_8448a70f4cuda3std6ranges3__45__cpo6cbeginE
	.align		8
        /*0088*/ 	.dword	_ZN34_INTERNAL_fd86f09b_4_k_cu_8448a70f4cuda3std6ranges3__45__cpo4cendE
	.align		8
        /*0090*/ 	.dword	_ZN34_INTERNAL_fd86f09b_4_k_cu_8448a70f4cuda3std6ranges3__45__cpo7advanceE
	.align		8
        /*0098*/ 	.dword	_ZN34_INTERNAL_fd86f09b_4_k_cu_8448a70f4cuda3std6ranges3__45__cpo9iter_swapE
	.align		8
        /*00a0*/ 	.dword	_ZN34_INTERNAL_fd86f09b_4_k_cu_8448a70f4cuda3std6ranges3__45__cpo4nextE
	.align		8
        /*00a8*/ 	.dword	_ZN34_INTERNAL_fd86f09b_4_k_cu_8448a70f4cuda3std6ranges3__45__cpo4prevE
	.align		8
        /*00b0*/ 	.dword	_ZN34_INTERNAL_fd86f09b_4_k_cu_8448a70f4cuda3std6ranges3__45__cpo4dataE
	.align		8
        /*00b8*/ 	.dword	_ZN34_INTERNAL_fd86f09b_4_k_cu_8448a70f4cuda3std6ranges3__45__cpo5cdataE
	.align		8
        /*00c0*/ 	.dword	_ZN34_INTERNAL_fd86f09b_4_k_cu_8448a70f4cuda3std6ranges3__45__cpo4sizeE
	.align		8
        /*00c8*/ 	.dword	_ZN34_INTERNAL_fd86f09b_4_k_cu_8448a70f4cuda3std6ranges3__45__cpo5ssizeE
	.align		8
        /*00d0*/ 	.dword	_ZN34_INTERNAL_fd86f09b_4_k_cu_8448a70f4cuda3std6ranges3__45__cpo8distanceE
	.align		8
        /*00d8*/ 	.dword	_ZN34_INTERNAL_fd86f09b_4_k_cu_8448a70f6thrust24THRUST_300001_SM_1000_NS6system6detail10sequential3seqE


//--------------------- .text._Z18compute_mandelbrotPbyf --------------------------
	.section	.text._Z18compute_mandelbrotPbyf,"ax",@progbits
	.align	128
        .global         _Z18compute_mandelbrotPbyf
        .type           _Z18compute_mandelbrotPbyf,@function
        .size           _Z18compute_mandelbrotPbyf,(.L_x_38 - _Z18compute_mandelbrotPbyf)
        .other          _Z18compute_mandelbrotPbyf,@"STO_CUDA_ENTRY STV_DEFAULT"
_Z18compute_mandelbrotPbyf:
.text._Z18compute_mandelbrotPbyf:
[----:B------:R-:W-:Y:S01]  /*0000*/  LDC R1, c[0x0][0x37c] ;  /* 0x0000df00ff017b82 */ /* 0x000fe20000000800 */
[----:B------:R-:W0:Y:S02]  /*0010*/  LDCU.64 UR6, c[0x0][0x388] ;  /* 0x00007100ff0677ac */ /* 0x000e240008000a00 */
[----:B0-----:R-:W-:-:S04]  /*0020*/  ISETP.NE.U32.AND P0, PT, RZ, UR6, PT ;  /* 0x00000006ff007c0c */ /* 0x001fc8000bf05070 */
[----:B------:R-:W-:-:S13]  /*0030*/  ISETP.NE.AND.EX P0, PT, RZ, UR7, PT, P0 ;  /* 0x00000007ff007c0c */ /* 0x000fda000bf05300 */
[----:B------:R-:W-:Y:S05]  /*0040*/  @!P0 EXIT ;  /* 0x000000000000894d */ /* 0x000fea0003800000 */
[----:B------:R-:W0:Y:S01]  /*0050*/  S2R R8, SR_CTAID.X ;  /* 0x0000000000087919 */ /* 0x000e220000002500 */
[----:B------:R-:W1:Y:S01]  /*0060*/  LDCU UR14, c[0x0][0x390] ;  /* 0x00007200ff0e77ac */ /* 0x000e620008000800 */
[----:B------:R-:W0:Y:S01]  /*0070*/  S2R R7, SR_TID.X ;  /* 0x0000000000077919 */ /* 0x000e220000002100 */
[----:B------:R-:W0:Y:S01]  /*0080*/  LDCU UR5, c[0x0][0x360] ;  /* 0x00006c00ff0577ac */ /* 0x000e220008000800 */
[----:B------:R-:W2:Y:S01]  /*0090*/  LDCU.64 UR8, c[0x0][0x388] ;  /* 0x00007100ff0877ac */ /* 0x000ea20008000a00 */
[----:B------:R-:W-:Y:S02]  /*00a0*/  UIMAD UR4, UR7, UR6, URZ ;  /* 0x00000006070472a4 */ /* 0x000fe4000f8e02ff */
[----:B------:R-:W-:Y:S02]  /*00b0*/  UIMAD.WIDE.U32 UR12, UR6, UR6, URZ ;  /* 0x00000006060c72a5 */ /* 0x000fe4000f8e00ff */
[----:B------:R-:W-:Y:S01]  /*00c0*/  UIMAD UR4, UR6, UR7, UR4 ;  /* 0x00000007060472a4 */ /* 0x000fe2000f8e0204 */
[----:B-1----:R-:W1:Y:S01]  /*00d0*/  F2F.F64.F32 R4, UR14 ;  /* 0x0000000e00047d10 */ /* 0x002e620008201800 */
[----:B------:R-:W3:Y:S07]  /*00e0*/  LDCU.64 UR10, c[0x0][0x358] ;  /* 0x00006b00ff0a77ac */ /* 0x000eee0008000a00 */
[----:B--2---:R-:W2:Y:S01]  /*00f0*/  I2F.F64.U64 R2, UR8 ;  /* 0x0000000800027d12 */ /* 0x004ea20008301800 */
[----:B------:R-:W-:-:S03]  /*0100*/  UIADD3 UR8, UPT, UPT, UR13, UR4, URZ ;  /* 0x000000040d087290 */ /* 0x000fc6000fffe0ff */
[----:B------:R-:W-:Y:S01]  /*0110*/  UMOV UR4, URZ ;  /* 0x000000ff00047c82 */ /* 0x000fe20008000000 */
[----:B01----:R-:W-:-:S08]  /*0120*/  IMAD R8, R8, UR5, R7 ;  /* 0x0000000508087c24 */ /* 0x003fd0000f8e0207 */
.L_x_34:
[----:B0-----:R-:W0:Y:S01]  /*0130*/  LDCU UR5, c[0x0][0x38c] ;  /* 0x00007180ff0577ac */ /* 0x001e220008000800 */
[----:B------:R-:W1:Y:S01]  /*0140*/  LDCU.64 UR6, c[0x0][0x388] ;  /* 0x00007100ff0677ac */ /* 0x000e620008000a00 */
[----:B0-----:R-:W-:-:S03]  /*0150*/  UISETP.NE.AND.EX UP0, UPT, UR5, URZ, UPT, !UPT ;  /* 0x000000ff0500728c */ /* 0x001fc6000bf053f0 */
[----:B------:R-:W-:-:S06]  /*0160*/  UMOV UR5, URZ ;  /* 0x000000ff00057c82 */ /* 0x000fcc0008000000 */
[----:B-1----:R-:W-:Y:S05]  /*0170*/  BRA.U UP0, `(.L_x_0) ;  /* 0x0000000100607547 */ /* 0x002fea000b800000 */
[----:B------:R-:W0:Y:S01]  /*0180*/  LDCU UR9, c[0x0][0x388] ;  /* 0x00007100ff0977ac */ /* 0x000e220008000800 */
[----:B------:R-:W-:Y:S01]  /*0190*/  MOV R19, RZ ;  /* 0x000000ff00137202 */ /* 0x000fe20000000f00 */
[----:B0-----:R-:W0:Y:S01]  /*01a0*/  I2F.U32.RP R0, UR9 ;  /* 0x0000000900007d06 */ /* 0x001e220008209000 */
[----:B------:R-:W-:-:S07]  /*01b0*/  ISETP.NE.U32.AND P2, PT, RZ, UR9, PT ;  /* 0x00000009ff007c0c */ /* 0x000fce000bf45070 */
[----:B0-----:R-:W0:Y:S02]  /*01c0*/  MUFU.RCP R0, R0 ;  /* 0x0000000000007308 */ /* 0x001e240000001000 */
[----:B0-----:R-:W-:-:S06]  /*01d0*/  IADD3 R6, PT, PT, R0, 0xffffffe, RZ ;  /* 0x0ffffffe00067810 */ /* 0x001fcc0007ffe0ff */
[----:B------:R0:W1:Y:S02]  /*01e0*/  F2I.FTZ.U32.TRUNC.NTZ R7, R6 ;  /* 0x0000000600077305 */ /* 0x000064000021f000 */
[----:B0-----:R-:W-:Y:S01]  /*01f0*/  HFMA2 R6, -RZ, RZ, 0, 0 ;  /* 0x00000000ff067431 */ /* 0x001fe200000001ff */
[----:B-1----:R-:W-:-:S05]  /*0200*/  IADD3 R9, PT, PT, RZ, -R7, RZ ;  /* 0x80000007ff097210 */ /* 0x002fca0007ffe0ff */
[----:B------:R-:W-:-:S04]  /*0210*/  IMAD R9, R9, UR9, RZ ;  /* 0x0000000909097c24 */ /* 0x000fc8000f8e02ff */
[----:B------:R-:W-:-:S06]  /*0220*/  IMAD.HI.U32 R7, R7, R9, R6 ;  /* 0x0000000907077227 */ /* 0x000fcc00078e0006 */
[----:B------:R-:W-:-:S05]  /*0230*/  IMAD.HI.U32 R6, R7, R8, RZ ;  /* 0x0000000807067227 */ /* 0x000fca00078e00ff */
[----:B------:R-:W-:-:S05]  /*0240*/  IADD3 R7, PT, PT, -R6, RZ, RZ ;  /* 0x000000ff06077210 */ /* 0x000fca0007ffe1ff */
[----:B------:R-:W-:-:S05]  /*0250*/  IMAD R7, R7, UR9, R8 ;  /* 0x0000000907077c24 */ /* 0x000fca000f8e0208 */
[----:B------:R-:W-:-:S13]  /*0260*/  ISETP.GE.U32.AND P0, PT, R7, UR9, PT ;  /* 0x0000000907007c0c */ /* 0x000fda000bf06070 */
[----:B------:R-:W-:Y:S02]  /*0270*/  @P0 IADD3 R7, PT, PT, R7, -UR9, RZ ;  /* 0x8000000907070c10 */ /* 0x000fe4000fffe0ff */
[----:B------:R-:W-:Y:S02]  /*0280*/  @P0 IADD3 R6, PT, PT, R6, 0x1, RZ ;  /* 0x0000000106060810 */ /* 0x000fe40007ffe0ff */
[----:B------:R-:W-:-:S13]  /*0290*/  ISETP.GE.U32.AND P1, PT, R7, UR9, PT ;  /* 0x0000000907007c0c */ /* 0x000fda000bf26070 */
[----:B------:R-:W-:Y:S02]  /*02a0*/  @P1 IADD3 R6, PT, PT, R6, 0x1, RZ ;  /* 0x0000000106061810 */ /* 0x000fe40007ffe0ff */
[----:B------:R-:W-:-:S05]  /*02b0*/  @!P2 LOP3.LUT R6, RZ, UR9, RZ, 0x33, !PT ;  /* 0x00000009ff06ac12 */ /* 0x000fca000f8e33ff */
[----:B------:R-:W-:-:S04]  /*02c0*/  IMAD.MOV R7, RZ, RZ, -R6 ;  /* 0x000000ffff077224 */ /* 0x000fc800078e0a06 */
[----:B------:R-:W-:Y:S02]  /*02d0*/  IMAD R18, R7, UR9, R8 ;  /* 0x0000000907127c24 */ /* 0x000fe4000f8e0208 */
[----:B------:R-:W-:Y:S01]  /*02e0*/  HFMA2 R7, -RZ, RZ, 0, 0 ;  /* 0x00000000ff077431 */ /* 0x000fe200000001ff */
[----:B------:R-:W-:Y:S06]  /*02f0*/  BRA `(.L_x_1) ;  /* 0x0000000000307947 */ /* 0x000fec0003800000 */
.L_x_0:
[----:B------:R-:W-:Y:S02]  /*0300*/  MOV R10, R8 ;  /* 0x00000008000a7202 */ /* 0x000fe40000000f00 */
[----:B------:R-:W-:-:S07]  /*0310*/  MOV R0, 0x330 ;  /* 0x0000033000007802 */ /* 0x000fce0000000f00 */
[----:B--23--:R-:W-:Y:S05]  /*0320*/  CALL.REL.NOINC `($__internal_0_$__cuda_sm20_div_u64) ;  /* 0x0000001400f87944 */ /* 0x00cfea0003c00000 */
[----:B------:R-:W0:Y:S01]  /*0330*/  LDCU.64 UR14, c[0x0][0x388] ;  /* 0x00007100ff0e77ac */ /* 0x000e220008000a00 */
[----:B------:R-:W-:Y:S01]  /*0340*/  IADD3 R19, P0, PT, RZ, -R6, RZ ;  /* 0x80000006ff137210 */ /* 0x000fe20007f1e0ff */
[----:B------:R-:W-:-:S03]  /*0350*/  HFMA2 R9, -RZ, RZ, 0, 0 ;  /* 0x00000000ff097431 */ /* 0x000fc600000001ff */
[----:B------:R-:W-:-:S05]  /*0360*/  IADD3.X R0, PT, PT, RZ, ~R7, RZ, P0, !PT ;  /* 0x80000007ff007210 */ /* 0x000fca00007fe4ff */
[----:B0-----:R-:W-:Y:S02]  /*0370*/  IMAD R0, R0, UR14, RZ ;  /* 0x0000000e00007c24 */ /* 0x001fe4000f8e02ff */
[----:B------:R-:W-:-:S04]  /*0380*/  IMAD.WIDE.U32 R10, R19, UR14, R8 ;  /* 0x0000000e130a7c25 */ /* 0x000fc8000f8e0008 */
[----:B------:R-:W-:Y:S01]  /*0390*/  IMAD R19, R19, UR15, R0 ;  /* 0x0000000f13137c24 */ /* 0x000fe2000f8e0200 */
[----:B------:R-:W-:-:S03]  /*03a0*/  MOV R18, R10 ;  /* 0x0000000a00127202 */ /* 0x000fc60000000f00 */
[----:B------:R-:W-:-:S07]  /*03b0*/  IMAD.IADD R19, R11, 0x1, R19 ;  /* 0x000000010b137824 */ /* 0x000fce00078e0213 */
.L_x_1:
[----:B------:R-:W2:Y:S01]  /*03c0*/  I2F.F64.U64 R6, R6 ;  /* 0x0000000600067312 */ /* 0x000ea20000301800 */
[----:B------:R-:W-:Y:S01]  /*03d0*/  BSSY.RECONVERGENT B0, `(.L_x_2) ;  /* 0x000009c000007945 */ /* 0x000fe20003800200 */
[----:B------:R-:W-:Y:S02]  /*03e0*/  MOV R17, RZ ;  /* 0x000000ff00117202 */ /* 0x000fe40000000f00 */
[----:B------:R-:W-:-:S04]  /*03f0*/  MOV R20, RZ ;  /* 0x000000ff00147202 */ /* 0x000fc80000000f00 */
[----:B------:R-:W0:Y:S01]  /*0400*/  I2F.F64.U64 R10, R18 ;  /* 0x00000012000a7312 */ /* 0x000e220000301800 */
[C---:B--2---:R-:W-:Y:S02]  /*0410*/  DFMA R12, R2.reuse, -0.5, R6 ;  /* 0xbfe00000020c782b */ /* 0x044fe40000000006 */
[----:B0-----:R-:W-:-:S06]  /*0420*/  DFMA R10, R2, -0.5, R10 ;  /* 0xbfe00000020a782b */ /* 0x001fcc000000000a */
[C---:B------:R-:W-:Y:S02]  /*0430*/  DMUL R12, R4.reuse, R12 ;  /* 0x0000000c040c7228 */ /* 0x040fe40000000000 */
[----:B------:R-:W-:Y:S01]  /*0440*/  DMUL R14, R4, R10 ;  /* 0x0000000a040e7228 */ /* 0x000fe20000000000 */
[----:B------:R-:W-:-:S07]  /*0450*/  MOV R10, RZ ;  /* 0x000000ff000a7202 */ /* 0x000fce0000000f00 */
[----:B------:R0:W1:Y:S08]  /*0460*/  F2F.F32.F64 R12, R12 ;  /* 0x0000000c000c7310 */ /* 0x0000700000301000 */
[----:B------:R0:W2:Y:S02]  /*0470*/  F2F.F32.F64 R11, R14 ;  /* 0x0000000e000b7310 */ /* 0x0000a40000301000 */
.L_x_16:
[C---:B------:R-:W-:Y:S01]  /*0480*/  FMUL R0, R20.reuse, R20 ;  /* 0x0000001414007220 */ /* 0x040fe20000400000 */
[CC--:B------:R-:W-:Y:S01]  /*0490*/  FMUL R7, R20.reuse, R17.reuse ;  /* 0x0000001114077220 */ /* 0x0c0fe20000400000 */
[----:B------:R-:W-:Y:S02]  /*04a0*/  BSSY.RECONVERGENT B1, `(.L_x_3) ;  /* 0x000001a000017945 */ /* 0x000fe40003800200 */
[-C--:B------:R-:W-:Y:S01]  /*04b0*/  FFMA R0, R17, R17.reuse, -R0 ;  /* 0x0000001111007223 */ /* 0x080fe20000000800 */
[----:B------:R-:W-:-:S03]  /*04c0*/  FFMA R7, R20, R17, R7 ;  /* 0x0000001114077223 */ /* 0x000fc60000000007 */
[----:B--2---:R-:W-:Y:S01]  /*04d0*/  FADD R17, R11, R0 ;  /* 0x000000000b117221 */ /* 0x004fe20000000000 */
[----:B-1----:R-:W-:-:S03]  /*04e0*/  FADD R20, R12, R7 ;  /* 0x000000070c147221 */ /* 0x002fc60000000000 */
[----:B------:R-:W-:Y:S01]  /*04f0*/  FADD R21, |R17|, -RZ ;  /* 0x800000ff11157221 */ /* 0x000fe20000000200 */
[----:B------:R-:W-:-:S05]  /*0500*/  FADD R0, |R20|, -RZ ;  /* 0x800000ff14007221 */ /* 0x000fca0000000200 */
[CC--:B------:R-:W-:Y:S02]  /*0510*/  VIMNMX R9, PT, PT, R21.reuse, R0.reuse, !PT ;  /* 0x0000000015097248 */ /* 0x0c0fe40007fe0100 */
[----:B------:R-:W-:Y:S02]  /*0520*/  VIMNMX R21, PT, PT, R21, R0, PT ;  /* 0x0000000015157248 */ /* 0x000fe40003fe0100 */
[----:B------:R-:W-:-:S04]  /*0530*/  LOP3.LUT R19, R9, 0xfe000000, RZ, 0xc0, !PT ;  /* 0xfe00000009137812 */ /* 0x000fc800078ec0ff */
[----:B------:R-:W-:-:S05]  /*0540*/  LOP3.LUT R0, R19, 0x7e800000, RZ, 0x3c, !PT ;  /* 0x7e80000013007812 */ /* 0x000fca00078e3cff */
[-C--:B------:R-:W-:Y:S01]  /*0550*/  FMUL R6, R21, R0.reuse ;  /* 0x0000000015067220 */ /* 0x080fe20000400000 */
[----:B------:R-:W-:-:S03]  /*0560*/  FMUL R0, R9, R0 ;  /* 0x0000000009007220 */ /* 0x000fc60000400000 */
[----:B------:R-:W-:-:S04]  /*0570*/  FMUL R7, R6, R6 ;  /* 0x0000000606077220 */ /* 0x000fc80000400000 */
[----:B------:R-:W-:-:S04]  /*0580*/  FFMA R0, R0, R0, R7 ;  /* 0x0000000000007223 */ /* 0x000fc80000000007 */
[----:B------:R1:W2:Y:S01]  /*0590*/  MUFU.RSQ R7, R0 ;  /* 0x0000000000077308 */ /* 0x0002a20000001400 */
[----:B------:R-:W-:-:S04]  /*05a0*/  IADD3 R6, PT, PT, R0, -0xd000000, RZ ;  /* 0xf300000000067810 */ /* 0x000fc80007ffe0ff */
[----:B------:R-:W-:-:S13]  /*05b0*/  ISETP.GT.U32.AND P0, PT, R6, 0x727fffff, PT ;  /* 0x727fffff0600780c */ /* 0x000fda0003f04070 */
[----:B-12---:R-:W-:Y:S05]  /*05c0*/  @!P0 BRA `(.L_x_4) ;  /* 0x00000000000c8947 */ /* 0x006fea0003800000 */
[----:B------:R-:W-:-:S07]  /*05d0*/  MOV R6, 0x5f0 ;  /* 0x000005f000067802 */ /* 0x000fce0000000f00 */
[----:B0--3--:R-:W-:Y:S05]  /*05e0*/  CALL.REL.NOINC `($__internal_1_$__cuda_sm20_sqrt_rn_f32_slowpath) ;  /* 0x0000001800587944 */ /* 0x009fea0003c00000 */
[----:B------:R-:W-:Y:S05]  /*05f0*/  BRA `(.L_x_5) ;  /* 0x0000000000107947 */ /* 0x000fea0003800000 */
.L_x_4:
[----:B0-----:R-:W-:Y:S01]  /*0600*/  FMUL.FTZ R13, R0, R7 ;  /* 0x00000007000d7220 */ /* 0x001fe20000410000 */
[----:B------:R-:W-:-:S03]  /*0610*/  FMUL.FTZ R6, R7, 0.5 ;  /* 0x3f00000007067820 */ /* 0x000fc60000410000 */
[----:B------:R-:W-:-:S04]  /*0620*/  FFMA R0, -R13, R13, R0 ;  /* 0x0000000d0d007223 */ /* 0x000fc80000000100 */
[----:B------:R-:W-:-:S07]  /*0630*/  FFMA R13, R0, R6, R13 ;  /* 0x00000006000d7223 */ /* 0x000fce000000000d */
.L_x_5:
[----:B---3--:R-:W-:Y:S05]  /*0640*/  BSYNC.RECONVERGENT B1 ;  /* 0x0000000000017941 */ /* 0x008fea0003800200 */
.L_x_3:
[----:B------:R-:W-:Y:S02]  /*0650*/  FSETP.NEU.AND P0, PT, R21, RZ, PT ;  /* 0x000000ff1500720b */ /* 0x000fe40003f0d000 */
[----:B------:R-:W-:-:S11]  /*0660*/  LOP3.LUT R0, R19, 0x800000, RZ, 0xfc, !PT ;  /* 0x0080000013007812 */ /* 0x000fd600078efcff */
[----:B------:R-:W-:-:S05]  /*0670*/  @P0 FMUL R9, R0, R13 ;  /* 0x0000000d00090220 */ /* 0x000fca0000400000 */
[----:B------:R-:W-:Y:S02]  /*0680*/  FSETP.GT.AND P0, PT, R9, 2, PT ;  /* 0x400000000900780b */ /* 0x000fe40003f04000 */
[----:B------:R-:W-:Y:S02]  /*0690*/  PRMT R9, RZ, 0x7610, R9 ;  /* 0x00007610ff097816 */ /* 0x000fe40000000009 */
[----:B------:R-:W-:-:S13]  /*06a0*/  FSETP.NEU.AND P0, PT, R21, +INF , !P0 ;  /* 0x7f8000001500780b */ /* 0x000fda000470d000 */
[----:B------:R-:W-:Y:S05]  /*06b0*/  @!P0 BRA `(.L_x_6) ;  /* 0x0000000400b48947 */ /* 0x000fea0003800000 */
[-C--:B------:R-:W-:Y:S01]  /*06c0*/  FMUL R0, R20, R20.reuse ;  /* 0x0000001414007220 */ /* 0x080fe20000400000 */
[CC--:B------:R-:W-:Y:S01]  /*06d0*/  FMUL R7, R17.reuse, R20.reuse ;  /* 0x0000001411077220 */ /* 0x0c0fe20000400000 */
[----:B------:R-:W-:Y:S02]  /*06e0*/  BSSY.RECONVERGENT B1, `(.L_x_7) ;  /* 0x000001a000017945 */ /* 0x000fe40003800200 */
[C---:B------:R-:W-:Y:S01]  /*06f0*/  FFMA R0, R17.reuse, R17, -R0 ;  /* 0x0000001111007223 */ /* 0x040fe20000000800 */
[----:B------:R-:W-:-:S03]  /*0700*/  FFMA R7, R17, R20, R7 ;  /* 0x0000001411077223 */ /* 0x000fc60000000007 */
[----:B------:R-:W-:Y:S01]  /*0710*/  FADD R17, R11, R0 ;  /* 0x000000000b117221 */ /* 0x000fe20000000000 */
[----:B------:R-:W-:-:S03]  /*0720*/  FADD R20, R12, R7 ;  /* 0x000000070c147221 */ /* 0x000fc60000000000 */
        /* <DEDUP_REMOVED lines=10> */
[----:B------:R0:W1:Y:S01]  /*07d0*/  MUFU.RSQ R7, R0 ;  /* 0x0000000000077308 */ /* 0x0000620000001400 */
[----:B------:R-:W-:-:S04]  /*07e0*/  IADD3 R6, PT, PT, R0, -0xd000000, RZ ;  /* 0xf300000000067810 */ /* 0x000fc80007ffe0ff */
[----:B------:R-:W-:-:S13]  /*07f0*/  ISETP.GT.U32.AND P0, PT, R6, 0x727fffff, PT ;  /* 0x727fffff0600780c */ /* 0x000fda0003f04070 */
[----:B01----:R-:W-:Y:S05]  /*0800*/  @!P0 BRA `(.L_x_8) ;  /* 0x00000000000c8947 */ /* 0x003fea0003800000 */
[----:B------:R-:W-:-:S07]  /*0810*/  MOV R6, 0x830 ;  /* 0x0000083000067802 */ /* 0x000fce0000000f00 */
[----:B------:R-:W-:Y:S05]  /*0820*/  CALL.REL.NOINC `($__internal_1_$__cuda_sm20_sqrt_rn_f32_slowpath) ;  /* 0x0000001400c87944 */ /* 0x000fea0003c00000 */
[----:B------:R-:W-:Y:S05]  /*0830*/  BRA `(.L_x_9) ;  /* 0x0000000000107947 */ /* 0x000fea0003800000 */
.L_x_8:
[----:B------:R-:W-:Y:S01]  /*0840*/  FMUL.FTZ R13, R0, R7 ;  /* 0x00000007000d7220 */ /* 0x000fe20000410000 */
[----:B------:R-:W-:-:S03]  /*0850*/  FMUL.FTZ R6, R7, 0.5 ;  /* 0x3f00000007067820 */ /* 0x000fc60000410000 */
[----:B------:R-:W-:-:S04]  /*0860*/  FFMA R0, -R13, R13, R0 ;  /* 0x0000000d0d007223 */ /* 0x000fc80000000100 */
[----:B------:R-:W-:-:S07]  /*0870*/  FFMA R13, R0, R6, R13 ;  /* 0x00000006000d7223 */ /* 0x000fce000000000d */
.L_x_9:
[----:B------:R-:W-:Y:S05]  /*0880*/  BSYNC.RECONVERGENT B1 ;  /* 0x0000000000017941 */ /* 0x000fea0003800200 */
.L_x_7:
[----:B------:R-:W-:Y:S02]  /*0890*/  FSETP.NEU.AND P0, PT, R22, RZ, PT ;  /* 0x000000ff1600720b */ /* 0x000fe40003f0d000 */
[----:B------:R-:W-:-:S11]  /*08a0*/  LOP3.LUT R0, R21, 0x800000, RZ, 0xfc, !PT ;  /* 0x0080000015007812 */ /* 0x000fd600078efcff */
[----:B------:R-:W-:-:S05]  /*08b0*/  @P0 FMUL R19, R0, R13 ;  /* 0x0000000d00130220 */ /* 0x000fca0000400000 */
[----:B------:R-:W-:-:S04]  /*08c0*/  FSETP.GT.AND P0, PT, R19, 2, PT ;  /* 0x400000001300780b */ /* 0x000fc80003f04000 */
[----:B------:R-:W-:-:S13]  /*08d0*/  FSETP.EQ.OR P0, PT, R22, +INF , P0 ;  /* 0x7f8000001600780b */ /* 0x000fda0000702400 */
[----:B------:R-:W-:Y:S05]  /*08e0*/  @P0 BRA `(.L_x_6) ;  /* 0x0000000400280947 */ /* 0x000fea0003800000 */
        /* <DEDUP_REMOVED lines=24> */
.L_x_11:
[----:B------:R-:W-:Y:S01]  /*0a70*/  FMUL.FTZ R13, R0, R7 ;  /* 0x00000007000d7220 */ /* 0x000fe20000410000 */
[----:B------:R-:W-:-:S03]  /*0a80*/  FMUL.FTZ R6, R7, 0.5 ;  /* 0x3f00000007067820 */ /* 0x000fc60000410000 */
[----:B------:R-:W-:-:S04]  /*0a90*/  FFMA R0, -R13, R13, R0 ;  /* 0x0000000d0d007223 */ /* 0x000fc80000000100 */
[----:B------:R-:W-:-:S07]  /*0aa0*/  FFMA R13, R0, R6, R13 ;  /* 0x00000006000d7223 */ /* 0x000fce000000000d */
.L_x_12:
[----:B------:R-:W-:Y:S05]  /*0ab0*/  BSYNC.RECONVERGENT B1 ;  /* 0x0000000000017941 */ /* 0x000fea0003800200 */
.L_x_10:
        /* <DEDUP_REMOVED lines=23> */
[----:B------:R-:W-:Y:S01]  /*0c30*/  VIADD R6, R0, 0xf3000000 ;  /* 0xf300000000067836 */ /* 0x000fe20000000000 */
[----:B------:R0:W1:Y:S04]  /*0c40*/  MUFU.RSQ R7, R0 ;  /* 0x0000000000077308 */ /* 0x0000680000001400 */
[----:B------:R-:W-:-:S13]  /*0c50*/  ISETP.GT.U32.AND P0, PT, R6, 0x727fffff, PT ;  /* 0x727fffff0600780c */ /* 0x000fda0003f04070 */
[----:B01----:R-:W-:Y:S05]  /*0c60*/  @!P0 BRA `(.L_x_14) ;  /* 0x00000000000c8947 */ /* 0x003fea0003800000 */
[----:B------:R-:W-:-:S07]  /*0c70*/  MOV R6, 0xc90 ;  /* 0x00000c9000067802 */ /* 0x000fce0000000f00 */
[----:B------:R-:W-:Y:S05]  /*0c80*/  CALL.REL.NOINC `($__internal_1_$__cuda_sm20_sqrt_rn_f32_slowpath) ;  /* 0x0000001000b07944 */ /* 0x000fea0003c00000 */
[----:B------:R-:W-:Y:S05]  /*0c90*/  BRA `(.L_x_15) ;  /* 0x0000000000107947 */ /* 0x000fea0003800000 */
.L_x_14:
[----:B------:R-:W-:Y:S01]  /*0ca0*/  FMUL.FTZ R13, R0, R7 ;  /* 0x00000007000d7220 */ /* 0x000fe20000410000 */
[----:B------:R-:W-:-:S03]  /*0cb0*/  FMUL.FTZ R6, R7, 0.5 ;  /* 0x3f00000007067820 */ /* 0x000fc60000410000 */
[----:B------:R-:W-:-:S04]  /*0cc0*/  FFMA R0, -R13, R13, R0 ;  /* 0x0000000d0d007223 */ /* 0x000fc80000000100 */
[----:B------:R-:W-:-:S07]  /*0cd0*/  FFMA R13, R0, R6, R13 ;  /* 0x00000006000d7223 */ /* 0x000fce000000000d */
.L_x_15:
[----:B------:R-:W-:Y:S05]  /*0ce0*/  BSYNC.RECONVERGENT B1 ;  /* 0x0000000000017941 */ /* 0x000fea0003800200 */
.L_x_13:
[----:B------:R-:W-:Y:S02]  /*0cf0*/  FSETP.NEU.AND P0, PT, R22, RZ, PT ;  /* 0x000000ff1600720b */ /* 0x000fe40003f0d000 */
[----:B------:R-:W-:-:S11]  /*0d00*/  LOP3.LUT R0, R21, 0x800000, RZ, 0xfc, !PT ;  /* 0x0080000015007812 */ /* 0x000fd600078efcff */
[----:B------:R-:W-:-:S05]  /*0d10*/  @P0 FMUL R19, R0, R13 ;  /* 0x0000000d00130220 */ /* 0x000fca0000400000 */
[----:B------:R-:W-:-:S04]  /*0d20*/  FSETP.GT.AND P0, PT, R19, 2, PT ;  /* 0x400000001300780b */ /* 0x000fc80003f04000 */
[----:B------:R-:W-:-:S13]  /*0d30*/  FSETP.EQ.OR P0, PT, R22, +INF , P0 ;  /* 0x7f8000001600780b */ /* 0x000fda0000702400 */
[----:B------:R-:W-:Y:S05]  /*0d40*/  @P0 BRA `(.L_x_6) ;  /* 0x0000000000100947 */ /* 0x000fea0003800000 */
[----:B------:R-:W-:-:S04]  /*0d50*/  IADD3 R10, PT, PT, R10, 0x4, RZ ;  /* 0x000000040a0a7810 */ /* 0x000fc80007ffe0ff */
[----:B------:R-:W-:-:S13]  /*0d60*/  ISETP.NE.AND P0, PT, R10, 0x3e8, PT ;  /* 0x000003e80a00780c */ /* 0x000fda0003f05270 */
[----:B------:R-:W-:Y:S05]  /*0d70*/  @P0 BRA `(.L_x_16) ;  /* 0xfffffff400c00947 */ /* 0x000fea000383ffff */
[----:B------:R-:W-:-:S07]  /*0d80*/  MOV R9, 0x1 ;  /* 0x0000000100097802 */ /* 0x000fce0000000f00 */
.L_x_6:
[----:B------:R-:W-:Y:S05]  /*0d90*/  BSYNC.RECONVERGENT B0 ;  /* 0x0000000000007941 */ /* 0x000fea0003800200 */
.L_x_2:
[----:B------:R-:W0:Y:S01]  /*0da0*/  LDCU.64 UR14, c[0x0][0x380] ;  /* 0x00007000ff0e77ac */ /* 0x000e220008000a00 */
[----:B------:R-:W-:Y:S02]  /*0db0*/  IADD3 R10, PT, PT, R8, 0x1, RZ ;  /* 0x00000001080a7810 */ /* 0x000fe40007ffe0ff */
[----:B------:R-:W-:Y:S02]  /*0dc0*/  MOV R0, UR8 ;  /* 0x0000000800007c02 */ /* 0x000fe40008000f00 */
[----:B------:R-:W-:-:S04]  /*0dd0*/  ISETP.LT.U32.AND P0, PT, R10, UR12, PT ;  /* 0x0000000c0a007c0c */ /* 0x000fc8000bf01070 */
[----:B------:R-:W-:Y:S02]  /*0de0*/  ISETP.GT.U32.AND.EX P0, PT, R0, RZ, PT, P0 ;  /* 0x000000ff0000720c */ /* 0x000fe40003f04100 */
[----:B0-----:R-:W-:-:S04]  /*0df0*/  IADD3 R6, P1, PT, R8, UR14, RZ ;  /* 0x0000000e08067c10 */ /* 0x001fc8000ff3e0ff */
[----:B------:R-:W-:-:S05]  /*0e00*/  IADD3.X R7, PT, PT, RZ, UR15, RZ, P1, !PT ;  /* 0x0000000fff077c10 */ /* 0x000fca0008ffe4ff */
[----:B------:R0:W-:Y:S02]  /*0e10*/  STG.E.U8 desc[UR10][R6.64], R9 ;  /* 0x0000000906007986 */ /* 0x0001e4000c10110a */
[----:B------:R-:W-:Y:S05]  /*0e20*/  @!P0 EXIT ;  /* 0x000000000000894d */ /* 0x000fea0003800000 */
[----:B------:R-:W1:Y:S01]  /*0e30*/  LDCU UR9, c[0x0][0x38c] ;  /* 0x00007180ff0977ac */ /* 0x000e620008000800 */
[----:B------:R-:W-:Y:S01]  /*0e40*/  MOV R8, R10 ;  /* 0x0000000a00087202 */ /* 0x000fe20000000f00 */
[----:B-1----:R-:W-:-:S09]  /*0e50*/  UISETP.NE.AND.EX UP0, UPT, UR9, URZ, UPT, !UPT ;  /* 0x000000ff0900728c */ /* 0x002fd2000bf053f0 */
[----:B------:R-:W-:Y:S05]  /*0e60*/  BRA.U UP0, `(.L_x_17) ;  /* 0x0000000100607547 */ /* 0x000fea000b800000 */
[----:B------:R-:W1:Y:S01]  /*0e70*/  LDCU UR5, c[0x0][0x388] ;  /* 0x00007100ff0577ac */ /* 0x000e620008000800 */
[----:B0-----:R-:W-:Y:S01]  /*0e80*/  HFMA2 R6, -RZ, RZ, 0, 0 ;  /* 0x00000000ff067431 */ /* 0x001fe200000001ff */
[----:B------:R-:W-:Y:S01]  /*0e90*/  MOV R23, RZ ;  /* 0x000000ff00177202 */ /* 0x000fe20000000f00 */
[----:B-1----:R-:W0:Y:S01]  /*0ea0*/  I2F.U32.RP R9, UR5 ;  /* 0x0000000500097d06 */ /* 0x002e220008209000 */
[----:B------:R-:W-:-:S07]  /*0eb0*/  ISETP.NE.U32.AND P2, PT, RZ, UR5, PT ;  /* 0x00000005ff007c0c */ /* 0x000fce000bf45070 */
[----:B0-----:R-:W0:Y:S02]  /*0ec0*/  MUFU.RCP R9, R9 ;  /* 0x0000000900097308 */ /* 0x001e240000001000 */
[----:B0-----:R-:W-:-:S06]  /*0ed0*/  IADD3 R11, PT, PT, R9, 0xffffffe, RZ ;  /* 0x0ffffffe090b7810 */ /* 0x001fcc0007ffe0ff */
[----:B------:R-:W0:Y:S02]  /*0ee0*/  F2I.FTZ.U32.TRUNC.NTZ R7, R11 ;  /* 0x0000000b00077305 */ /* 0x000e24000021f000 */
[----:B0-----:R-:W-:-:S04]  /*0ef0*/  IMAD.MOV R13, RZ, RZ, -R7 ;  /* 0x000000ffff0d7224 */ /* 0x001fc800078e0a07 */
        /* <DEDUP_REMOVED lines=10> */
[----:B------:R-:W-:-:S04]  /*0fa0*/  @!P2 LOP3.LUT R6, RZ, UR5, RZ, 0x33, !PT ;  /* 0x00000005ff06ac12 */ /* 0x000fc8000f8e33ff */
[----:B------:R-:W-:-:S05]  /*0fb0*/  IADD3 R7, PT, PT, -R6, RZ, RZ ;  /* 0x000000ff06077210 */ /* 0x000fca0007ffe1ff */
[----:B------:R-:W-:Y:S02]  /*0fc0*/  IMAD R22, R7, UR5, R10 ;  /* 0x0000000507167c24 */ /* 0x000fe4000f8e020a */
[----:B------:R-:W-:Y:S01]  /*0fd0*/  IMAD.MOV.U32 R7, RZ, RZ, RZ ;  /* 0x000000ffff077224 */ /* 0x000fe200078e00ff */
[----:B------:R-:W-:Y:S06]  /*0fe0*/  BRA `(.L_x_18) ;  /* 0x00000000002c7947 */ /* 0x000fec0003800000 */
.L_x_17:
[----:B------:R-:W-:-:S07]  /*0ff0*/  MOV R0, 0x1010 ;  /* 0x0000101000007802 */ /* 0x000fce0000000f00 */
[----:B0-----:R-:W-:Y:S05]  /*1000*/  CALL.REL.NOINC `($__internal_0_$__cuda_sm20_div_u64) ;  /* 0x0000000800c07944 */ /* 0x001fea0003c00000 */
[----:B------:R-:W0:Y:S01]  /*1010*/  LDCU.64 UR6, c[0x0][0x388] ;  /* 0x00007100ff0677ac */ /* 0x000e220008000a00 */
[----:B------:R-:W-:Y:S01]  /*1020*/  IADD3 R9, P0, PT, RZ, -R6, RZ ;  /* 0x80000006ff097210 */ /* 0x000fe20007f1e0ff */
[----:B------:R-:W-:-:S03]  /*1030*/  HFMA2 R11, -RZ, RZ, 0, 0 ;  /* 0x00000000ff0b7431 */ /* 0x000fc600000001ff */
[----:B------:R-:W-:-:S05]  /*1040*/  IADD3.X R0, PT, PT, RZ, ~R7, RZ, P0, !PT ;  /* 0x80000007ff007210 */ /* 0x000fca00007fe4ff */
[----:B0-----:R-:W-:Y:S02]  /*1050*/  IMAD R0, R0, UR6, RZ ;  /* 0x0000000600007c24 */ /* 0x001fe4000f8e02ff */
[----:B------:R-:W-:-:S04]  /*1060*/  IMAD.WIDE.U32 R12, R9, UR6, R10 ;  /* 0x00000006090c7c25 */ /* 0x000fc8000f8e000a */
[----:B------:R-:W-:Y:S01]  /*1070*/  IMAD R9, R9, UR7, R0 ;  /* 0x0000000709097c24 */ /* 0x000fe2000f8e0200 */
[----:B------:R-:W-:-:S04]  /*1080*/  MOV R22, R12 ;  /* 0x0000000c00167202 */ /* 0x000fc80000000f00 */
[----:B------:R-:W-:-:S07]  /*1090*/  IADD3 R23, PT, PT, R9, R13, RZ ;  /* 0x0000000d09177210 */ /* 0x000fce0007ffe0ff */
.L_x_18:
[----:B------:R-:W0:Y:S01]  /*10a0*/  I2F.F64.U64 R12, R22 ;  /* 0x00000016000c7312 */ /* 0x000e220000301800 */
[----:B------:R-:W-:Y:S01]  /*10b0*/  BSSY.RECONVERGENT B0, `(.L_x_19) ;  /* 0x000009c000007945 */ /* 0x000fe20003800200 */
[----:B------:R-:W-:Y:S02]  /*10c0*/  MOV R19, RZ ;  /* 0x000000ff00137202 */ /* 0x000fe40000000f00 */
[----:B------:R-:W-:Y:S02]  /*10d0*/  MOV R11, RZ ;  /* 0x000000ff000b7202 */ /* 0x000fe40000000f00 */
[----:B------:R-:W-:Y:S02]  /*10e0*/  MOV R20, RZ ;  /* 0x000000ff00147202 */ /* 0x000fe40000000f00 */
[----:B------:R-:W1:Y:S01]  /*10f0*/  I2F.F64.U64 R6, R6 ;  /* 0x0000000600067312 */ /* 0x000e620000301800 */
[C---:B0-----:R-:W-:Y:S02]  /*1100*/  DFMA R12, R2.reuse, -0.5, R12 ;  /* 0xbfe00000020c782b */ /* 0x041fe4000000000c */
[----:B-1----:R-:W-:-:S06]  /*1110*/  DFMA R14, R2, -0.5, R6 ;  /* 0xbfe00000020e782b */ /* 0x002fcc0000000006 */
[C---:B------:R-:W-:Y:S02]  /*1120*/  DMUL R12, R4.reuse, R12 ;  /* 0x0000000c040c7228 */ /* 0x040fe40000000000 */
[----:B------:R-:W-:-:S08]  /*1130*/  DMUL R14, R4, R14 ;  /* 0x0000000e040e7228 */ /* 0x000fd00000000000 */
[----:B------:R0:W1:Y:S08]  /*1140*/  F2F.F32.F64 R12, R12 ;  /* 0x0000000c000c7310 */ /* 0x0000700000301000 */
[----:B------:R0:W2:Y:S02]  /*1150*/  F2F.F32.F64 R17, R14 ;  /* 0x0000000e00117310 */ /* 0x0000a40000301000 */
.L_x_33:
[C---:B------:R-:W-:Y:S01]  /*1160*/  FMUL R0, R20.reuse, R20 ;  /* 0x0000001414007220 */ /* 0x040fe20000400000 */
[CC--:B------:R-:W-:Y:S01]  /*1170*/  FMUL R9, R20.reuse, R19.reuse ;  /* 0x0000001314097220 */ /* 0x0c0fe20000400000 */
[----:B------:R-:W-:Y:S02]  /*1180*/  BSSY.RECONVERGENT B1, `(.L_x_20) ;  /* 0x000001a000017945 */ /* 0x000fe40003800200 */
[-C--:B------:R-:W-:Y:S01]  /*1190*/  FFMA R7, R19, R19.reuse, -R0 ;  /* 0x0000001313077223 */ /* 0x080fe20000000800 */
[----:B------:R-:W-:-:S03]  /*11a0*/  FFMA R20, R20, R19, R9 ;  /* 0x0000001314147223 */ /* 0x000fc60000000009 */
[----:B-1----:R-:W-:Y:S01]  /*11b0*/  FADD R19, R12, R7 ;  /* 0x000000070c137221 */ /* 0x002fe20000000000 */
[----:B--2---:R-:W-:-:S03]  /*11c0*/  FADD R20, R17, R20 ;  /* 0x0000001411147221 */ /* 0x004fc60000000000 */
        /* <DEDUP_REMOVED lines=11> */
[----:B------:R1:W2:Y:S04]  /*1280*/  MUFU.RSQ R7, R0 ;  /* 0x0000000000077308 */ /* 0x0002a80000001400 */
[----:B------:R-:W-:-:S13]  /*1290*/  ISETP.GT.U32.AND P0, PT, R6, 0x727fffff, PT ;  /* 0x727fffff0600780c */ /* 0x000fda0003f04070 */
[----:B-12---:R-:W-:Y:S05]  /*12a0*/  @!P0 BRA `(.L_x_21) ;  /* 0x00000000000c8947 */ /* 0x006fea0003800000 */
[----:B------:R-:W-:-:S07]  /*12b0*/  MOV R6, 0x12d0 ;  /* 0x000012d000067802 */ /* 0x000fce0000000f00 */
[----:B0-----:R-:W-:Y:S05]  /*12c0*/  CALL.REL.NOINC `($__internal_1_$__cuda_sm20_sqrt_rn_f32_slowpath) ;  /* 0x0000000c00207944 */ /* 0x001fea0003c00000 */
[----:B------:R-:W-:Y:S05]  /*12d0*/  BRA `(.L_x_22) ;  /* 0x0000000000107947 */ /* 0x000fea0003800000 */
.L_x_21:
[----:B0-----:R-:W-:Y:S01]  /*12e0*/  FMUL.FTZ R13, R0, R7 ;  /* 0x00000007000d7220 */ /* 0x001fe20000410000 */
[----:B------:R-:W-:-:S03]  /*12f0*/  FMUL.FTZ R6, R7, 0.5 ;  /* 0x3f00000007067820 */ /* 0x000fc60000410000 */
[----:B------:R-:W-:-:S04]  /*1300*/  FFMA R0, -R13, R13, R0 ;  /* 0x0000000d0d007223 */ /* 0x000fc80000000100 */
[----:B------:R-:W-:-:S07]  /*1310*/  FFMA R13, R0, R6, R13 ;  /* 0x00000006000d7223 */ /* 0x000fce000000000d */
.L_x_22:
[----:B------:R-:W-:Y:S05]  /*1320*/  BSYNC.RECONVERGENT B1 ;  /* 0x0000000000017941 */ /* 0x000fea0003800200 */
.L_x_20:
        /* <DEDUP_REMOVED lines=31> */
.L_x_25:
[----:B------:R-:W-:Y:S01]  /*1520*/  FMUL.FTZ R13, R0, R7 ;  /* 0x00000007000d7220 */ /* 0x000fe20000410000 */
[----:B------:R-:W-:-:S03]  /*1530*/  FMUL.FTZ R6, R7, 0.5 ;  /* 0x3f00000007067820 */ /* 0x000fc60000410000 */
[----:B------:R-:W-:-:S04]  /*1540*/  FFMA R0, -R13, R13, R0 ;  /* 0x0000000d0d007223 */ /* 0x000fc80000000100 */
[----:B------:R-:W-:-:S07]  /*1550*/  FFMA R13, R0, R6, R13 ;  /* 0x00000006000d7223 */ /* 0x000fce000000000d */
.L_x_26:
[----:B------:R-:W-:Y:S05]  /*1560*/  BSYNC.RECONVERGENT B1 ;  /* 0x0000000000017941 */ /* 0x000fea0003800200 */
.L_x_24:
        /* <DEDUP_REMOVED lines=30> */
.L_x_28:
[----:B------:R-:W-:Y:S01]  /*1750*/  FMUL.FTZ R13, R0, R7 ;  /* 0x00000007000d7220 */ /* 0x000fe20000410000 */
[----:B------:R-:W-:-:S03]  /*1760*/  FMUL.FTZ R6, R7, 0.5 ;  /* 0x3f00000007067820 */ /* 0x000fc60000410000 */
[----:B------:R-:W-:-:S04]  /*1770*/  FFMA R0, -R13, R13, R0 ;  /* 0x0000000d0d007223 */ /* 0x000fc80000000100 */
[----:B------:R-:W-:-:S07]  /*1780*/  FFMA R13, R0, R6, R13 ;  /* 0x00000006000d7223 */ /* 0x000fce000000000d */
.L_x_29:
[----:B------:R-:W-:Y:S05]  /*1790*/  BSYNC.RECONVERGENT B1 ;  /* 0x0000000000017941 */ /* 0x000fea0003800200 */
.L_x_27:
        /* <DEDUP_REMOVED lines=30> */
.L_x_31:
[----:B------:R-:W-:Y:S01]  /*1980*/  FMUL.FTZ R13, R0, R7 ;  /* 0x00000007000d7220 */ /* 0x000fe20000410000 */
[----:B------:R-:W-:-:S03]  /*1990*/  FMUL.FTZ R6, R7, 0.5 ;  /* 0x3f00000007067820 */ /* 0x000fc60000410000 */
[----:B------:R-:W-:-:S04]  /*19a0*/  FFMA R0, -R13, R13, R0 ;  /* 0x0000000d0d007223 */ /* 0x000fc80000000100 */
[----:B------:R-:W-:-:S07]  /*19b0*/  FFMA R13, R0, R6, R13 ;  /* 0x00000006000d7223 */ /* 0x000fce000000000d */
.L_x_32:
[----:B------:R-:W-:Y:S05]  /*19c0*/  BSYNC.RECONVERGENT B1 ;  /* 0x0000000000017941 */ /* 0x000fea0003800200 */
.L_x_30:
        /* <DEDUP_REMOVED lines=10> */
.L_x_23:
[----:B------:R-:W-:Y:S05]  /*1a70*/  BSYNC.RECONVERGENT B0 ;  /* 0x0000000000007941 */ /* 0x000fea0003800200 */
.L_x_19:
[----:B------:R-:W0:Y:S01]  /*1a80*/  LDCU.128 UR16, c[0x0][0x380] ;  /* 0x00007000ff1077ac */ /* 0x000e220008000c00 */
[----:B------:R-:W-:Y:S01]  /*1a90*/  UIADD3 UR4, UPT, UPT, UR4, 0x2, URZ ;  /* 0x0000000204047890 */ /* 0x000fe2000fffe0ff */
[----:B0-----:R-:W-:-:S03]  /*1aa0*/  IADD3 R6, P0, PT, R10, UR16, RZ ;  /* 0x000000100a067c10 */ /* 0x001fc6000ff1e0ff */
[----:B------:R-:W-:Y:S01]  /*1ab0*/  UISETP.GE.U32.AND UP0, UPT, UR4, UR18, UPT ;  /* 0x000000120400728c */ /* 0x000fe2000bf06070 */
[----:B------:R-:W-:-:S03]  /*1ac0*/  IADD3.X R7, PT, PT, RZ, UR17, RZ, P0, !PT ;  /* 0x00000011ff077c10 */ /* 0x000fc600087fe4ff */
[----:B------:R-:W-:Y:S02]  /*1ad0*/  UISETP.GE.U32.AND.EX UP0, UPT, URZ, UR19, UPT, UP0 ;  /* 0x00000013ff00728c */ /* 0x000fe4000bf06100 */
[----:B------:R0:W-:Y:S07]  /*1ae0*/  STG.E.U8 desc[UR10][R6.64], R9 ;  /* 0x0000000906007986 */ /* 0x0001ee000c10110a */
[----:B------:R-:W-:Y:S05]  /*1af0*/  BRA.U !UP0, `(.L_x_34) ;  /* 0xffffffe5088c7547 */ /* 0x000fea000b83ffff */
[----:B------:R-:W-:Y:S05]  /*1b00*/  EXIT ;  /* 0x000000000000794d */ /* 0x000fea0003800000 */
        .weak           $__internal_0_$__cuda_sm20_div_u64
        .type           $__internal_0_$__cuda_sm20_div_u64,@function
        .size           $__internal_0_$__cuda_sm20_div_u64,($__internal_1_$__cuda_sm20_sqrt_rn_f32_slowpath - $__internal_0_$__cuda_sm20_div_u64)
$__internal_0_$__cuda_sm20_div_u64:
[----:B------:R-:W0:Y:S08]  /*1b10*/  I2F.U64.RP R9, UR6 ;  /* 0x0000000600097d12 */ /* 0x000e300008309000 */
[----:B0-----:R-:W0:Y:S02]  /*1b20*/  MUFU.RCP R9, R9 ;  /* 0x0000000900097308 */ /* 0x001e240000001000 */
[----:B0-----:R-:W-:-:S06]  /*1b30*/  IADD3 R6, PT, PT, R9, 0x1ffffffe, RZ ;  /* 0x1ffffffe09067810 */ /* 0x001fcc0007ffe0ff */
[----:B------:R-:W0:Y:S02]  /*1b40*/  F2I.U64.TRUNC R6, R6 ;  /* 0x0000000600067311 */ /* 0x000e24000020d800 */
[----:B0-----:R-:W-:-:S04]  /*1b50*/  IMAD.WIDE.U32 R12, R6, UR6, RZ ;  /* 0x00000006060c7c25 */ /* 0x001fc8000f8e00ff */
[C---:B------:R-:W-:Y:S01]  /*1b60*/  IMAD R11, R6.reuse, UR7, R13 ;  /* 0x00000007060b7c24 */ /* 0x040fe2000f8e020d */
[----:B------:R-:W-:Y:S02]  /*1b70*/  IADD3 R15, P0, PT, RZ, -R12, RZ ;  /* 0x8000000cff0f7210 */ /* 0x000fe40007f1e0ff */
[----:B------:R-:W-:Y:S01]  /*1b80*/  MOV R13, R6 ;  /* 0x00000006000d7202 */ /* 0x000fe20000000f00 */
[----:B------:R-:W-:Y:S02]  /*1b90*/  IMAD R11, R7, UR6, R11 ;  /* 0x00000006070b7c24 */ /* 0x000fe4000f8e020b */
[----:B------:R-:W-:-:S04]  /*1ba0*/  IMAD.HI.U32 R12, R6, R15, RZ ;  /* 0x0000000f060c7227 */ /* 0x000fc800078e00ff */
[----:B------:R-:W-:-:S04]  /*1bb0*/  IMAD.X R11, RZ, RZ, ~R11, P0 ;  /* 0x000000ffff0b7224 */ /* 0x000fc800000e0e0b */
[----:B------:R-:W-:-:S04]  /*1bc0*/  IMAD.WIDE.U32 R12, P0, R6, R11, R12 ;  /* 0x0000000b060c7225 */ /* 0x000fc8000780000c */
[C---:B------:R-:W-:Y:S02]  /*1bd0*/  IMAD R17, R7.reuse, R11, RZ ;  /* 0x0000000b07117224 */ /* 0x040fe400078e02ff */
[----:B------:R-:W-:-:S04]  /*1be0*/  IMAD.HI.U32 R12, P1, R7, R15, R12 ;  /* 0x0000000f070c7227 */ /* 0x000fc8000782000c */
[----:B------:R-:W-:Y:S01]  /*1bf0*/  IMAD.HI.U32 R9, R7, R11, RZ ;  /* 0x0000000b07097227 */ /* 0x000fe200078e00ff */
[----:B------:R-:W-:-:S04]  /*1c00*/  IADD3 R13, P2, PT, R17, R12, RZ ;  /* 0x0000000c110d7210 */ /* 0x000fc80007f5e0ff */
[----:B------:R-:W-:Y:S01]  /*1c10*/  IADD3.X R9, PT, PT, R9, R7, RZ, P0, !PT ;  /* 0x0000000709097210 */ /* 0x000fe200007fe4ff */
[----:B------:R-:W-:-:S03]  /*1c20*/  IMAD.WIDE.U32 R6, R13, UR6, RZ ;  /* 0x000000060d067c25 */ /* 0x000fc6000f8e00ff */
[----:B------:R-:W-:Y:S01]  /*1c30*/  IADD3.X R9, PT, PT, RZ, RZ, R9, P2, P1 ;  /* 0x000000ffff097210 */ /* 0x000fe200017e2409 */
[----:B------:R-:W-:Y:S01]  /*1c40*/  IMAD R12, R13, UR7, R7 ;  /* 0x000000070d0c7c24 */ /* 0x000fe2000f8e0207 */
[----:B------:R-:W-:-:S03]  /*1c50*/  IADD3 R7, P0, PT, RZ, -R6, RZ ;  /* 0x80000006ff077210 */ /* 0x000fc60007f1e0ff */
[----:B------:R-:W-:Y:S02]  /*1c60*/  IMAD R6, R9, UR6, R12 ;  /* 0x0000000609067c24 */ /* 0x000fe4000f8e020c */
[----:B------:R-:W-:-:S03]  /*1c70*/  IMAD.HI.U32 R12, R13, R7, RZ ;  /* 0x000000070d0c7227 */ /* 0x000fc600078e00ff */
[----:B------:R-:W-:-:S05]  /*1c80*/  IADD3.X R6, PT, PT, RZ, ~R6, RZ, P0, !PT ;  /* 0x80000006ff067210 */ /* 0x000fca00007fe4ff */
[----:B------:R-:W-:-:S04]  /*1c90*/  IMAD.WIDE.U32 R12, P0, R13, R6, R12 ;  /* 0x000000060d0c7225 */ /* 0x000fc8000780000c */
[C---:B------:R-:W-:Y:S02]  /*1ca0*/  IMAD R14, R9.reuse, R6, RZ ;  /* 0x00000006090e7224 */ /* 0x040fe400078e02ff */
[----:B------:R-:W-:-:S04]  /*1cb0*/  IMAD.HI.U32 R11, P1, R9, R7, R12 ;  /* 0x00000007090b7227 */ /* 0x000fc8000782000c */
[----:B------:R-:W-:Y:S02]  /*1cc0*/  HFMA2 R7, -RZ, RZ, 0, 0 ;  /* 0x00000000ff077431 */ /* 0x000fe400000001ff */
[----:B------:R-:W-:Y:S01]  /*1cd0*/  IMAD.HI.U32 R6, R9, R6, RZ ;  /* 0x0000000609067227 */ /* 0x000fe200078e00ff */
[----:B------:R-:W-:-:S04]  /*1ce0*/  IADD3 R11, P2, PT, R14, R11, RZ ;  /* 0x0000000b0e0b7210 */ /* 0x000fc80007f5e0ff */
[----:B------:R-:W-:Y:S01]  /*1cf0*/  IADD3.X R9, PT, PT, R6, R9, RZ, P0, !PT ;  /* 0x0000000906097210 */ /* 0x000fe200007fe4ff */
[----:B------:R-:W-:-:S03]  /*1d00*/  IMAD.HI.U32 R6, R11, R10, RZ ;  /* 0x0000000a0b067227 */ /* 0x000fc600078e00ff */
[----:B------:R-:W-:Y:S01]  /*1d10*/  IADD3.X R9, PT, PT, RZ, RZ, R9, P2, P1 ;  /* 0x000000ffff097210 */ /* 0x000fe200017e2409 */
[----:B------:R-:W-:-:S04]  /*1d20*/  IMAD.WIDE.U32 R6, R11, UR5, R6 ;  /* 0x000000050b067c25 */ /* 0x000fc8000f8e0006 */
[C---:B------:R-:W-:Y:S02]  /*1d30*/  IMAD R11, R9.reuse, UR5, RZ ;  /* 0x00000005090b7c24 */ /* 0x040fe4000f8e02ff */
[----:B------:R-:W-:-:S04]  /*1d40*/  IMAD.HI.U32 R6, P0, R9, R10, R6 ;  /* 0x0000000a09067227 */ /* 0x000fc80007800006 */
[----:B------:R-:W-:Y:S01]  /*1d50*/  IMAD.HI.U32 R9, R9, UR5, RZ ;  /* 0x0000000509097c27 */ /* 0x000fe2000f8e00ff */
[----:B------:R-:W-:-:S04]  /*1d60*/  IADD3 R11, P1, PT, R11, R6, RZ ;  /* 0x000000060b0b7210 */ /* 0x000fc80007f3e0ff */
[----:B------:R-:W-:Y:S01]  /*1d70*/  IADD3.X R9, PT, PT, R9, RZ, RZ, P0, !PT ;  /* 0x000000ff09097210 */ /* 0x000fe200007fe4ff */
[----:B------:R-:W-:-:S03]  /*1d80*/  IMAD.WIDE.U32 R6, R11, UR6, RZ ;  /* 0x000000060b067c25 */ /* 0x000fc6000f8e00ff */
[----:B------:R-:W-:Y:S01]  /*1d90*/  IADD3.X R9, PT, PT, RZ, R9, RZ, P1, !PT ;  /* 0x00000009ff097210 */ /* 0x000fe20000ffe4ff */
[----:B------:R-:W-:Y:S01]  /*1da0*/  IMAD R12, R11, UR7, R7 ;  /* 0x000000070b0c7c24 */ /* 0x000fe2000f8e0207 */
[----:B------:R-:W-:-:S03]  /*1db0*/  IADD3 R14, P1, PT, -R6, R10, RZ ;  /* 0x0000000a060e7210 */ /* 0x000fc60007f3e1ff */
[----:B------:R-:W-:Y:S01]  /*1dc0*/  IMAD R12, R9, UR6, R12 ;  /* 0x00000006090c7c24 */ /* 0x000fe2000f8e020c */
[C---:B------:R-:W-:Y:S02]  /*1dd0*/  ISETP.GE.U32.AND P0, PT, R14.reuse, UR6, PT ;  /* 0x000000060e007c0c */ /* 0x040fe4000bf06070 */
[----:B------:R-:W-:Y:S02]  /*1de0*/  IADD3 R7, P2, PT, R14, -UR6, RZ ;  /* 0x800000060e077c10 */ /* 0x000fe4000ff5e0ff */
[----:B------:R-:W-:Y:S02]  /*1df0*/  IADD3.X R16, PT, PT, ~R12, UR5, RZ, P1, !PT ;  /* 0x000000050c107c10 */ /* 0x000fe40008ffe5ff */
[----:B------:R-:W-:Y:S02]  /*1e00*/  IADD3 R6, P1, PT, R11, 0x1, RZ ;  /* 0x000000010b067810 */ /* 0x000fe40007f3e0ff */
[C---:B------:R-:W-:Y:S02]  /*1e10*/  ISETP.GE.U32.AND.EX P0, PT, R16.reuse, UR7, PT, P0 ;  /* 0x0000000710007c0c */ /* 0x040fe4000bf06100 */
[----:B------:R-:W-:Y:S01]  /*1e20*/  IADD3.X R13, PT, PT, R16, ~UR7, RZ, P2, !PT ;  /* 0x80000007100d7c10 */ /* 0x000fe200097fe4ff */
[----:B------:R-:W-:Y:S01]  /*1e30*/  IMAD.X R12, RZ, RZ, R9, P1 ;  /* 0x000000ffff0c7224 */ /* 0x000fe200008e0609 */
[----:B------:R-:W-:-:S02]  /*1e40*/  SEL R7, R7, R14, P0 ;  /* 0x0000000e07077207 */ /* 0x000fc40000000000 */
[----:B------:R-:W-:Y:S02]  /*1e50*/  SEL R11, R6, R11, P0 ;  /* 0x0000000b060b7207 */ /* 0x000fe40000000000 */
[----:B------:R-:W-:Y:S02]  /*1e60*/  SEL R13, R13, R16, P0 ;  /* 0x000000100d0d7207 */ /* 0x000fe40000000000 */
[----:B------:R-:W-:Y:S02]  /*1e70*/  SEL R12, R12, R9, P0 ;  /* 0x000000090c0c7207 */ /* 0x000fe40000000000 */
[----:B------:R-:W-:Y:S02]  /*1e80*/  ISETP.GE.U32.AND P0, PT, R7, UR6, PT ;  /* 0x0000000607007c0c */ /* 0x000fe4000bf06070 */
[----:B------:R-:W-:Y:S02]  /*1e90*/  IADD3 R6, P2, PT, R11, 0x1, RZ ;  /* 0x000000010b067810 */ /* 0x000fe40007f5e0ff */
[----:B------:R-:W-:Y:S01]  /*1ea0*/  ISETP.GE.U32.AND.EX P0, PT, R13, UR7, PT, P0 ;  /* 0x000000070d007c0c */ /* 0x000fe2000bf06100 */
[----:B------:R-:W-:Y:S01]  /*1eb0*/  HFMA2 R13, -RZ, RZ, 0, 0 ;  /* 0x00000000ff0d7431 */ /* 0x000fe200000001ff */
[----:B------:R-:W-:-:S02]  /*1ec0*/  IADD3.X R7, PT, PT, RZ, R12, RZ, P2, !PT ;  /* 0x0000000cff077210 */ /* 0x000fc400017fe4ff */
[----:B------:R-:W-:Y:S02]  /*1ed0*/  ISETP.NE.U32.AND P1, PT, RZ, UR6, PT ;  /* 0x00000006ff007c0c */ /* 0x000fe4000bf25070 */
[----:B------:R-:W-:Y:S02]  /*1ee0*/  SEL R7, R7, R12, P0 ;  /* 0x0000000c07077207 */ /* 0x000fe40000000000 */
[----:B------:R-:W-:Y:S02]  /*1ef0*/  MOV R12, R0 ;  /* 0x00000000000c7202 */ /* 0x000fe40000000f00 */
[----:B------:R-:W-:Y:S02]  /*1f00*/  ISETP.NE.AND.EX P1, PT, RZ, UR7, PT, P1 ;  /* 0x00000007ff007c0c */ /* 0x000fe4000bf25310 */
[----:B------:R-:W-:Y:S02]  /*1f10*/  SEL R6, R6, R11, P0 ;  /* 0x0000000b06067207 */ /* 0x000fe40000000000 */
[----:B------:R-:W-:-:S02]  /*1f20*/  SEL R7, R7, 0xffffffff, P1 ;  /* 0xffffffff07077807 */ /* 0x000fc40000800000 */
[----:B------:R-:W-:Y:S01]  /*1f30*/  SEL R6, R6, 0xffffffff, P1 ;  /* 0xffffffff06067807 */ /* 0x000fe20000800000 */
[----:B------:R-:W-:Y:S06]  /*1f40*/  RET.REL.NODEC R12 `(_Z18compute_mandelbrotPbyf) ;  /* 0xffffffe00c2c7950 */ /* 0x000fec0003c3ffff */
        .weak           $__internal_1_$__cuda_sm20_sqrt_rn_f32_slowpath
        .type           $__internal_1_$__cuda_sm20_sqrt_rn_f32_slowpath,@function
        .size           $__internal_1_$__cuda_sm20_sqrt_rn_f32_slowpath,(.L_x_38 - $__internal_1_$__cuda_sm20_sqrt_rn_f32_slowpath)
$__internal_1_$__cuda_sm20_sqrt_rn_f32_slowpath:
[----:B------:R-:W-:-:S13]  /*1f50*/  LOP3.LUT P0, RZ, R0, 0x7fffffff, RZ, 0xc0, !PT ;  /* 0x7fffffff00ff7812 */ /* 0x000fda000780c0ff */
[----:B------:R-:W-:Y:S01]  /*1f60*/  @!P0 MOV R13, R0 ;  /* 0x00000000000d8202 */ /* 0x000fe20000000f00 */
[----:B------:R-:W-:Y:S06]  /*1f70*/  @!P0 BRA `(.L_x_35) ;  /* 0x0000000000408947 */ /* 0x000fec0003800000 */
[----:B------:R-:W-:-:S13]  /*1f80*/  FSETP.GEU.FTZ.AND P0, PT, R0, RZ, PT ;  /* 0x000000ff0000720b */ /* 0x000fda0003f1e000 */
[----:B------:R-:W-:Y:S01]  /*1f90*/  @!P0 MOV R13, 0x7fffffff ;  /* 0x7fffffff000d8802 */ /* 0x000fe20000000f00 */
[----:B------:R-:W-:Y:S06]  /*1fa0*/  @!P0 BRA `(.L_x_35) ;  /* 0x0000000000348947 */ /* 0x000fec0003800000 */
[----:B------:R-:W-:-:S13]  /*1fb0*/  FSETP.GTU.FTZ.AND P0, PT, |R0|, +INF , PT ;  /* 0x7f8000000000780b */ /* 0x000fda0003f1c200 */
[----:B------:R-:W-:Y:S01]  /*1fc0*/  @P0 FADD.FTZ R13, R0, 1 ;  /* 0x3f800000000d0421 */ /* 0x000fe20000010000 */
[----:B------:R-:W-:Y:S06]  /*1fd0*/  @P0 BRA `(.L_x_35) ;  /* 0x0000000000280947 */ /* 0x000fec0003800000 */
[----:B------:R-:W-:-:S13]  /*1fe0*/  FSETP.NEU.FTZ.AND P0, PT, |R0|, +INF , PT ;  /* 0x7f8000000000780b */ /* 0x000fda0003f1d200 */
[----:B------:R-:W-:-:S04]  /*1ff0*/  @P0 FFMA R16, R0, 1.84467440737095516160e+19, RZ ;  /* 0x5f80000000100823 */ /* 0x000fc800000000ff */
[----:B------:R-:W0:Y:S02]  /*2000*/  @P0 MUFU.RSQ R15, R16 ;  /* 0x00000010000f0308 */ /* 0x000e240000001400 */
[----:B0-----:R-:W-:Y:S01]  /*2010*/  @P0 FMUL.FTZ R7, R16, R15 ;  /* 0x0000000f10070220 */ /* 0x001fe20000410000 */
[----:B------:R-:W-:-:S03]  /*2020*/  @P0 FMUL.FTZ R14, R15, 0.5 ;  /* 0x3f0000000f0e0820 */ /* 0x000fc60000410000 */
[----:B------:R-:W-:-:S04]  /*2030*/  @P0 FADD.FTZ R13, -R7, -RZ ;  /* 0x800000ff070d0221 */ /* 0x000fc80000010100 */
[----:B------:R-:W-:Y:S01]  /*2040*/  @P0 FFMA R18, R7, R13, R16 ;  /* 0x0000000d07120223 */ /* 0x000fe20000000010 */
[----:B------:R-:W-:-:S03]  /*2050*/  @!P0 MOV R13, R0 ;  /* 0x00000000000d8202 */ /* 0x000fc60000000f00 */
[----:B------:R-:W-:-:S04]  /*2060*/  @P0 FFMA R14, R18, R14, R7 ;  /* 0x0000000e120e0223 */ /* 0x000fc80000000007 */
[----:B------:R-:W-:-:S07]  /*2070*/  @P0 FMUL.FTZ R13, R14, 2.3283064365386962891e-10 ;  /* 0x2f8000000e0d0820 */ /* 0x000fce0000410000 */
.L_x_35:
[----:B------:R-:W-:-:S04]  /*2080*/  HFMA2 R7, -RZ, RZ, 0, 0 ;  /* 0x00000000ff077431 */ /* 0x000fc800000001ff */
[----:B------:R-:W-:Y:S05]  /*2090*/  RET.REL.NODEC R6 `(_Z18compute_mandelbrotPbyf) ;  /* 0xffffffdc06d87950 */ /* 0x000fea0003c3ffff */
.L_x_36:
[----:B------:R-:W-:-:S00]  /*20a0*/  BRA `(.L_x_36) ;  /* 0xfffffffc00fc7947 */ /* 0x000fc0000383ffff */
[----:B------:R-:W-:-:S00]  /*20b0*/  NOP ;  /* 0x0000000000007918 */ /* 0x000fc00000000000 */
        /* <DEDUP_REMOVED lines=12> */
.L_x_38:


//--------------------- .nv.shared.reserved.0     --------------------------
	.section	.nv.shared.reserved.0,"aw",@nobits
	.weak		__nv_reservedSMEM_offset_0_alias
	.size		__nv_reservedSMEM_offset_0_alias, 0, 64
	.other		__nv_reservedSMEM_offset_0_alias,@"STO_CUDA_RESERVED_SHARED STV_DEFAULT"
__nv_reservedSMEM_offset_0_alias:
	.zero		0
	.zero		64


//--------------------- .nv.global                --------------------------
	.section	.nv.global,"aw",@nobits
.nv.global:
	.type		_ZN34_INTERNAL_fd86f09b_4_k_cu_8448a70f4cuda3std3__48in_placeE,@object
	.size		_ZN34_INTERNAL_fd86f09b_4_k_cu_8448a70f4cuda3std3__48in_placeE,(_ZN34_INTERNAL_fd86f09b_4_k_cu_8448a70f4cuda3std6ranges3__45__cpo8distanceE - _ZN34_INTERNAL_fd86f09b_4_k_cu_8448a70f4cuda3std3__48in_placeE)
_ZN34_INTERNAL_fd86f09b_4_k_cu_8448a70f4cuda3std3__48in_placeE:
	.zero		1
	.type		_ZN34_INTERNAL_fd86f09b_4_k_cu_8448a70f4cuda3std6ranges3__45__cpo8distanceE,@object
	.size		_ZN34_INTERNAL_fd86f09b_4_k_cu_8448a70f4cuda3std6ranges3__45__cpo8distanceE,(_ZN34_INTERNAL_fd86f09b_4_k_cu_8448a70f4cuda3std3__45__cpo6cbeginE - _ZN34_INTERNAL_fd86f09b_4_k_cu_8448a70f4cuda3std6ranges3__45__cpo8distanceE)
_ZN34_INTERNAL_fd86f09b_4_k_cu_8448a70f4cuda3std6ranges3__45__cpo8distanceE:
	.zero		1
	.type		_ZN34_INTERNAL_fd86f09b_4_k_cu_8448a70f4cuda3std3__45__cpo6cbeginE,@object
	.size		_ZN34_INTERNAL_fd86f09b_4_k_cu_8448a70f4cuda3std3__45__cpo6cbeginE,(_ZN34_INTERNAL_fd86f09b_4_k_cu_8448a70f4cuda3std6ranges3__45__cpo7advanceE - _ZN34_INTERNAL_fd86f09b_4_k_cu_8448a70f4cuda3std3__45__cpo6cbeginE)
_ZN34_INTERNAL_fd86f09b_4_k_cu_8448a70f4cuda3std3__45__cpo6cbeginE:
	.zero		1
	.type		_ZN34_INTERNAL_fd86f09b_4_k_cu_8448a70f4cuda3std6ranges3__45__cpo7advanceE,@object
	.size		_ZN34_INTERNAL_fd86f09b_4_k_cu_8448a70f4cuda3std6ranges3__45__cpo7advanceE,(_ZN34_INTERNAL_fd86f09b_4_k_cu_8448a70f4cuda3std3__45__cpo7crbeginE - _ZN34_INTERNAL_fd86f09b_4_k_cu_8448a70f4cuda3std6ranges3__45__cpo7advanceE)
_ZN34_INTERNAL_fd86f09b_4_k_cu_8448a70f4cuda3std6ranges3__45__cpo7advanceE:
	.zero		1
	.type		_ZN34_INTERNAL_fd86f09b_4_k_cu_8448a70f4cuda3std3__45__cpo7crbeginE,@object
	.size		_ZN34_INTERNAL_fd86f09b_4_k_cu_8448a70f4cuda3std3__45__cpo7crbeginE,(_ZN34_INTERNAL_fd86f09b_4_k_cu_8448a70f4cuda3std6ranges3__45__cpo4dataE - _ZN34_INTERNAL_fd86f09b_4_k_cu_8448a70f4cuda3std3__45__cpo7crbeginE)
_ZN34_INTERNAL_fd86f09b_4_k_cu_8448a70f4cuda3std3__45__cpo7crbeginE:
	.zero		1
	.type		_ZN34_INTERNAL_fd86f09b_4_k_cu_8448a70f4cuda3std6ranges3__45__cpo4dataE,@object
	.size		_ZN34_INTERNAL_fd86f09b_4_k_cu_8448a70f4cuda3std6ranges3__45__cpo4dataE,(_ZN34_INTERNAL_fd86f09b_4_k_cu_8448a70f4cuda3std6ranges3__45__cpo5beginE - _ZN34_INTERNAL_fd86f09b_4_k_cu_8448a70f4cuda3std6ranges3__45__cpo4dataE)
_ZN34_INTERNAL_fd86f09b_4_k_cu_8448a70f4cuda3std6ranges3__45__cpo4dataE:
	.zero		1
	.type		_ZN34_INTERNAL_fd86f09b_4_k_cu_8448a70f4cuda3std6ranges3__45__cpo5beginE,@object
	.size		_ZN34_INTERNAL_fd86f09b_4_k_cu_8448a70f4cuda3std6ranges3__45__cpo5beginE,(_ZN34_INTERNAL_fd86f09b_4_k_cu_8448a70f4cuda3std3__436_GLOBAL__N__fd86f09b_4_k_cu_8448a70f6ignoreE - _ZN34_INTERNAL_fd86f09b_4_k_cu_8448a70f4cuda3std6ranges3__45__cpo5beginE)
_ZN34_INTERNAL_fd86f09b_4_k_cu_8448a70f4cuda3std6ranges3__45__cpo5beginE:
	.zero		1
	.type		_ZN34_INTERNAL_fd86f09b_4_k_cu_8448a70f4cuda3std3__436_GLOBAL__N__fd86f09b_4_k_cu_8448a70f6ignoreE,@object
	.size		_ZN34_INTERNAL_fd86f09b_4_k_cu_8448a70f4cuda3std3__436_GLOBAL__N__fd86f09b_4_k_cu_8448a70f6ignoreE,(_ZN34_INTERNAL_fd86f09b_4_k_cu_8448a70f4cuda3std6ranges3__45__cpo4sizeE - _ZN34_INTERNAL_fd86f09b_4_k_cu_8448a70f4cuda3std3__436_GLOBAL__N__fd86f09b_4_k_cu_8448a70f6ignoreE)
_ZN34_INTERNAL_fd86f09b_4_k_cu_8448a70f4cuda3std3__436_GLOBAL__N__fd86f09b_4_k_cu_8448a70f6ignoreE:
	.zero		1
	.type		_ZN34_INTERNAL_fd86f09b_4_k_cu_8448a70f4cuda3std6ranges3__45__cpo4sizeE,@object
	.size		_ZN34_INTERNAL_fd86f09b_4_k_cu_8448a70f4cuda3std6ranges3__45__cpo4sizeE,(_ZN34_INTERNAL_fd86f09b_4_k_cu_8448a70f4cuda3std3__45__cpo5beginE - _ZN34_INTERNAL_fd86f09b_4_k_cu_8448a70f4cuda3std6ranges3__45__cpo4sizeE)
_ZN34_INTERNAL_fd86f09b_4_k_cu_8448a70f4cuda3std6ranges3__45__cpo4sizeE:
	.zero		1
	.type		_ZN34_INTERNAL_fd86f09b_4_k_cu_8448a70f4cuda3std3__45__cpo5beginE,@object
	.size		_ZN34_INTERNAL_fd86f09b_4_k_cu_8448a70f4cuda3std3__45__cpo5beginE,(_ZN34_INTERNAL_fd86f09b_4_k_cu_8448a70f4cuda3std6ranges3__45__cpo6cbeginE - _ZN34_INTERNAL_fd86f09b_4_k_cu_8448a70f4cuda3std3__45__cpo5beginE)
_ZN34_INTERNAL_fd86f09b_4_k_cu_8448a70f4cuda3std3__45__cpo5beginE:
	.zero		1
	.type		_ZN34_INTERNAL_fd86f09b_4_k_cu_8448a70f4cuda3std6ranges3__45__cpo6cbeginE,@object
	.size		_ZN34_INTERNAL_fd86f09b_4_k_cu_8448a70f4cuda3std6ranges3__45__cpo6cbeginE,(_ZN34_INTERNAL_fd86f09b_4_k_cu_8448a70f4cuda3std3__45__cpo6rbeginE - _ZN34_INTERNAL_fd86f09b_4_k_cu_8448a70f4cuda3std6ranges3__45__cpo6cbeginE)
_ZN34_INTERNAL_fd86f09b_4_k_cu_8448a70f4cuda3std6ranges3__45__cpo6cbeginE:
	.zero		1
	.type		_ZN34_INTERNAL_fd86f09b_4_k_cu_8448a70f4cuda3std3__45__cpo6rbeginE,@object
	.size		_ZN34_INTERNAL_fd86f09b_4_k_cu_8448a70f4cuda3std3__45__cpo6rbeginE,(_ZN34_INTERNAL_fd86f09b_4_k_cu_8448a70f4cuda3std6ranges3__45__cpo4nextE - _ZN34_INTERNAL_fd86f09b_4_k_cu_8448a70f4cuda3std3__45__cpo6rbeginE)
_ZN34_INTERNAL_fd86f09b_4_k_cu_8448a70f4cuda3std3__45__cpo6rbeginE:
	.zero		1
	.type		_ZN34_INTERNAL_fd86f09b_4_k_cu_8448a70f4cuda3std6ranges3__45__cpo4nextE,@object
	.size		_ZN34_INTERNAL_fd86f09b_4_k_cu_8448a70f4cuda3std6ranges3__45__cpo4nextE,(_ZN34_INTERNAL_fd86f09b_4_k_cu_8448a70f4cuda3std6ranges3__45__cpo4swapE - _ZN34_INTERNAL_fd86f09b_4_k_cu_8448a70f4cuda3std6ranges3__45__cpo4nextE)
_ZN34_INTERNAL_fd86f09b_4_k_cu_8448a70f4cuda3std6ranges3__45__cpo4nextE:
	.zero		1
	.type		_ZN34_INTERNAL_fd86f09b_4_k_cu_8448a70f4cuda3std6ranges3__45__cpo4swapE,@object
	.size		_ZN34_INTERNAL_fd86f09b_4_k_cu_8448a70f4cuda3std6ranges3__45__cpo4swapE,(_ZN34_INTERNAL_fd86f09b_4_k_cu_8448a70f4cuda3std3__420unreachable_sentinelE - _ZN34_INTERNAL_fd86f09b_4_k_cu_8448a70f4cuda3std6ranges3__45__cpo4swapE)
_ZN34_INTERNAL_fd86f09b_4_k_cu_8448a70f4cuda3std6ranges3__45__cpo4swapE:
	.zero		1
	.type		_ZN34_INTERNAL_fd86f09b_4_k_cu_8448a70f4cuda3std3__420unreachable_sentinelE,@object
	.size		_ZN34_INTERNAL_fd86f09b_4_k_cu_8448a70f4cuda3std3__420unreachable_sentinelE,(_ZN34_INTERNAL_fd86f09b_4_k_cu_8448a70f6thrust24THRUST_300001_SM_1000_NS6system6detail10sequential3seqE - _ZN34_INTERNAL_fd86f09b_4_k_cu_8448a70f4cuda3std3__420unreachable_sentinelE)
_ZN34_INTERNAL_fd86f09b_4_k_cu_8448a70f4cuda3std3__420unreachable_sentinelE:
	.zero		1
	.type		_ZN34_INTERNAL_fd86f09b_4_k_cu_8448a70f6thrust24THRUST_300001_SM_1000_NS6system6detail10sequential3seqE,@object
	.size		_ZN34_INTERNAL_fd86f09b_4_k_cu_8448a70f6thrust24THRUST_300001_SM_1000_NS6system6detail10sequential3seqE,(_ZN34_INTERNAL_fd86f09b_4_k_cu_8448a70f4cuda3std3__45__cpo4cendE - _ZN34_INTERNAL_fd86f09b_4_k_cu_8448a70f6thrust24THRUST_300001_SM_1000_NS6system6detail10sequential3seqE)
_ZN34_INTERNAL_fd86f09b_4_k_cu_8448a70f6thrust24THRUST_300001_SM_1000_NS6system6detail10sequential3seqE:
	.zero		1
	.type		_ZN34_INTERNAL_fd86f09b_4_k_cu_8448a70f4cuda3std3__45__cpo4cendE,@object
	.size		_ZN34_INTERNAL_fd86f09b_4_k_cu_8448a70f4cuda3std3__45__cpo4cendE,(_ZN34_INTERNAL_fd86f09b_4_k_cu_8448a70f4cuda3std6ranges3__45__cpo9iter_swapE - _ZN34_INTERNAL_fd86f09b_4_k_cu_8448a70f4cuda3std3__45__cpo4cendE)
_ZN34_INTERNAL_fd86f09b_4_k_cu_8448a70f4cuda3std3__45__cpo4cendE:
	.zero		1
	.type		_ZN34_INTERNAL_fd86f09b_4_k_cu_8448a70f4cuda3std6ranges3__45__cpo9iter_swapE,@object
	.size		_ZN34_INTERNAL_fd86f09b_4_k_cu_8448a70f4cuda3std6ranges3__45__cpo9iter_swapE,(_ZN34_INTERNAL_fd86f09b_4_k_cu_8448a70f4cuda3std3__45__cpo5crendE - _ZN34_INTERNAL_fd86f09b_4_k_cu_8448a70f4cuda3std6ranges3__45__cpo9iter_swapE)
_ZN34_INTERNAL_fd86f09b_4_k_cu_8448a70f4cuda3std6ranges3__45__cpo9iter_swapE:
	.zero		1
	.type		_ZN34_INTERNAL_fd86f09b_4_k_cu_8448a70f4cuda3std3__45__cpo5crendE,@object
	.size		_ZN34_INTERNAL_fd86f09b_4_k_cu_8448a70f4cuda3std3__45__cpo5crendE,(_ZN34_INTERNAL_fd86f09b_4_k_cu_8448a70f4cuda3std6ranges3__45__cpo5cdataE - _ZN34_INTERNAL_fd86f09b_4_k_cu_8448a70f4cuda3std3__45__cpo5crendE)
_ZN34_INTERNAL_fd86f09b_4_k_cu_8448a70f4cuda3std3__45__cpo5crendE:
	.zero		1
	.type		_ZN34_INTERNAL_fd86f09b_4_k_cu_8448a70f4cuda3std6ranges3__45__cpo5cdataE,@object
	.size		_ZN34_INTERNAL_fd86f09b_4_k_cu_8448a70f4cuda3std6ranges3__45__cpo5cdataE,(_ZN34_INTERNAL_fd86f09b_4_k_cu_8448a70f4cuda3std6ranges3__45__cpo3endE - _ZN34_INTERNAL_fd86f09b_4_k_cu_8448a70f4cuda3std6ranges3__45__cpo5cdataE)
_ZN34_INTERNAL_fd86f09b_4_k_cu_8448a70f4cuda3std6ranges3__45__cpo5cdataE:
	.zero		1
	.type		_ZN34_INTERNAL_fd86f09b_4_k_cu_8448a70f4cuda3std6ranges3__45__cpo3endE,@object
	.size		_ZN34_INTERNAL_fd86f09b_4_k_cu_8448a70f4cuda3std6ranges3__45__cpo3endE,(_ZN34_INTERNAL_fd86f09b_4_k_cu_8448a70f4cuda3std3__419piecewise_constructE - _ZN34_INTERNAL_fd86f09b_4_k_cu_8448a70f4cuda3std6ranges3__45__cpo3endE)
_ZN34_INTERNAL_fd86f09b_4_k_cu_8448a70f4cuda3std6ranges3__45__cpo3endE:
	.zero		1
	.type		_ZN34_INTERNAL_fd86f09b_4_k_cu_8448a70f4cuda3std3__419piecewise_constructE,@object
	.size		_ZN34_INTERNAL_fd86f09b_4_k_cu_8448a70f4cuda3std3__419piecewise_constructE,(_ZN34_INTERNAL_fd86f09b_4_k_cu_8448a70f4cuda3std6ranges3__45__cpo5ssizeE - _ZN34_INTERNAL_fd86f09b_4_k_cu_8448a70f4cuda3std3__419piecewise_constructE)
_ZN34_INTERNAL_fd86f09b_4_k_cu_8448a70f4cuda3std3__419piecewise_constructE:
	.zero		1
	.type		_ZN34_INTERNAL_fd86f09b_4_k_cu_8448a70f4cuda3std6ranges3__45__cpo5ssizeE,@object
	.size		_ZN34_INTERNAL_fd86f09b_4_k_cu_8448a70f4cuda3std6ranges3__45__cpo5ssizeE,(_ZN34_INTERNAL_fd86f09b_4_k_cu_8448a70f4cuda3std3__45__cpo3endE - _ZN34_INTERNAL_fd86f09b_4_k_cu_8448a70f4cuda3std6ranges3__45__cpo5ssizeE)
_ZN34_INTERNAL_fd86f09b_4_k_cu_8448a70f4cuda3std6ranges3__45__cpo5ssizeE:
	.zero		1
	.type		_ZN34_INTERNAL_fd86f09b_4_k_cu_8448a70f4cuda3std3__45__cpo3endE,@object
	.size		_ZN34_INTERNAL_fd86f09b_4_k_cu_8448a70f4cuda3std3__45__cpo3endE,(_ZN34_INTERNAL_fd86f09b_4_k_cu_8448a70f4cuda3std6ranges3__45__cpo4cendE - _ZN34_INTERNAL_fd86f09b_4_k_cu_8448a70f4cuda3std3__45__cpo3endE)
_ZN34_INTERNAL_fd86f09b_4_k_cu_8448a70f4cuda3std3__45__cpo3endE:
	.zero		1
	.type		_ZN34_INTERNAL_fd86f09b_4_k_cu_8448a70f4cuda3std6ranges3__45__cpo4cendE,@object
	.size		_ZN34_INTERNAL_fd86f09b_4_k_cu_8448a70f4cuda3std6ranges3__45__cpo4cendE,(_ZN34_INTERNAL_fd86f09b_4_k_cu_8448a70f4cuda3std3__45__cpo4rendE - _ZN34_INTERNAL_fd86f09b_4_k_cu_8448a70f4cuda3std6ranges3__45__cpo4cendE)
_ZN34_INTERNAL_fd86f09b_4_k_cu_8448a70f4cuda3std6ranges3__45__cpo4cendE:
	.zero		1
	.type		_ZN34_INTERNAL_fd86f09b_4_k_cu_8448a70f4cuda3std3__45__cpo4rendE,@object
	.size		_ZN34_INTERNAL_fd86f09b_4_k_cu_8448a70f4cuda3std3__45__cpo4rendE,(_ZN34_INTERNAL_fd86f09b_4_k_cu_8448a70f4cuda3std6ranges3__45__cpo4prevE - _ZN34_INTERNAL_fd86f09b_4_k_cu_8448a70f4cuda3std3__45__cpo4rendE)
_ZN34_INTERNAL_fd86f09b_4_k_cu_8448a70f4cuda3std3__45__cpo4rendE:
	.zero		1
	.type		_ZN34_INTERNAL_fd86f09b_4_k_cu_8448a70f4cuda3std6ranges3__45__cpo4prevE,@object
	.size		_ZN34_INTERNAL_fd86f09b_4_k_cu_8448a70f4cuda3std6ranges3__45__cpo4prevE,(_ZN34_INTERNAL_fd86f09b_4_k_cu_8448a70f4cuda3std6ranges3__45__cpo9iter_moveE - _ZN34_INTERNAL_fd86f09b_4_k_cu_8448a70f4cuda3std6ranges3__45__cpo4prevE)
_ZN34_INTERNAL_fd86f09b_4_k_cu_8448a70f4cuda3std6ranges3__45__cpo4prevE:
	.zero		1
	.type		_ZN34_INTERNAL_fd86f09b_4_k_cu_8448a70f4cuda3std6ranges3__45__cpo9iter_moveE,@object
	.size		_ZN34_INTERNAL_fd86f09b_4_k_cu_8448a70f4cuda3std6ranges3__45__cpo9iter_moveE,(.L_13 - _ZN34_INTERNAL_fd86f09b_4_k_cu_8448a70f4cuda3std6ranges3__45__cpo9iter_moveE)
_ZN34_INTERNAL_fd86f09b_4_k_cu_8448a70f4cuda3std6ranges3__45__cpo9iter_moveE:
	.zero		1
.L_13:


//--------------------- .nv.constant0._Z18compute_mandelbrotPbyf --------------------------
	.section	.nv.constant0._Z18compute_mandelbrotPbyf,"a",@progbits
	.sectionflags	@""
	.align	4
.nv.constant0._Z18compute_mandelbrotPbyf:
	.zero		916


//--------------------- SYMBOLS --------------------------

	.type		.nv.reservedSmem.offset0,@object
	.size		.nv.reservedSmem.offset0,0x4
